//
// Generated by NVIDIA NVVM Compiler
//
// Compiler Build ID: CL-36424714
// Cuda compilation tools, release 13.0, V13.0.88
// Based on NVVM 20.0.0
//

.version 9.0
.target sm_100
.address_size 64

	// .globl	_Z5sobelPhS_jjj
// _ZZ5sobelPhS_jjjE4mask has been demoted
// _ZZ5sobelPhS_jjjE7share_R has been demoted
// _ZZ5sobelPhS_jjjE7share_G has been demoted
// _ZZ5sobelPhS_jjjE7share_B has been demoted

.visible .entry _Z5sobelPhS_jjj(
	.param .u64 .ptr .align 1 _Z5sobelPhS_jjj_param_0,
	.param .u64 .ptr .align 1 _Z5sobelPhS_jjj_param_1,
	.param .u32 _Z5sobelPhS_jjj_param_2,
	.param .u32 _Z5sobelPhS_jjj_param_3,
	.param .u32 _Z5sobelPhS_jjj_param_4
)
{
	.reg .pred 	%p<47>;
	.reg .b16 	%rs<125>;
	.reg .b32 	%r<214>;
	.reg .b32 	%f<149>;
	.reg .b64 	%rd<131>;
	// demoted variable
	.shared .align 1 .b8 _ZZ5sobelPhS_jjjE4mask[50];
	// demoted variable
	.shared .align 1 .b8 _ZZ5sobelPhS_jjjE7share_R[1300];
	// demoted variable
	.shared .align 1 .b8 _ZZ5sobelPhS_jjjE7share_G[1300];
	// demoted variable
	.shared .align 1 .b8 _ZZ5sobelPhS_jjjE7share_B[1300];
	ld.param.u64 	%rd4, [_Z5sobelPhS_jjj_param_0];
	ld.param.u64 	%rd3, [_Z5sobelPhS_jjj_param_1];
	ld.param.u32 	%r31, [_Z5sobelPhS_jjj_param_2];
	ld.param.u32 	%r32, [_Z5sobelPhS_jjj_param_3];
	ld.param.u32 	%r33, [_Z5sobelPhS_jjj_param_4];
	cvta.to.global.u64 	%rd1, %rd4;
	mov.u32 	%r34, %ctaid.x;
	mov.u32 	%r35, %ntid.x;
	mov.u32 	%r1, %tid.x;
	mad.lo.s32 	%r2, %r34, %r35, %r1;
	setp.ge.u32 	%p8, %r2, %r32;
	@%p8 bra 	$L__BB0_76;
	setp.ne.s32 	%p9, %r1, 0;
	@%p9 bra 	$L__BB0_3;
	mov.b16 	%rs33, 255;
	st.shared.u8 	[_ZZ5sobelPhS_jjjE4mask], %rs33;
	mov.b16 	%rs34, 252;
	st.shared.u8 	[_ZZ5sobelPhS_jjjE4mask+1], %rs34;
	mov.b16 	%rs35, 250;
	st.shared.u8 	[_ZZ5sobelPhS_jjjE4mask+2], %rs35;
	st.shared.u8 	[_ZZ5sobelPhS_jjjE4mask+3], %rs34;
	st.shared.u8 	[_ZZ5sobelPhS_jjjE4mask+4], %rs33;
	mov.b16 	%rs36, 254;
	st.shared.u8 	[_ZZ5sobelPhS_jjjE4mask+5], %rs36;
	mov.b16 	%rs37, 248;
	st.shared.u8 	[_ZZ5sobelPhS_jjjE4mask+6], %rs37;
	mov.b16 	%rs38, 244;
	st.shared.u8 	[_ZZ5sobelPhS_jjjE4mask+7], %rs38;
	st.shared.u8 	[_ZZ5sobelPhS_jjjE4mask+8], %rs37;
	st.shared.u8 	[_ZZ5sobelPhS_jjjE4mask+9], %rs36;
	mov.b16 	%rs39, 0;
	st.shared.u8 	[_ZZ5sobelPhS_jjjE4mask+10], %rs39;
	st.shared.u8 	[_ZZ5sobelPhS_jjjE4mask+11], %rs39;
	st.shared.u8 	[_ZZ5sobelPhS_jjjE4mask+12], %rs39;
	st.shared.u8 	[_ZZ5sobelPhS_jjjE4mask+13], %rs39;
	st.shared.u8 	[_ZZ5sobelPhS_jjjE4mask+14], %rs39;
	mov.b16 	%rs40, 2;
	st.shared.u8 	[_ZZ5sobelPhS_jjjE4mask+15], %rs40;
	mov.b16 	%rs41, 8;
	st.shared.u8 	[_ZZ5sobelPhS_jjjE4mask+16], %rs41;
	mov.b16 	%rs42, 12;
	st.shared.u8 	[_ZZ5sobelPhS_jjjE4mask+17], %rs42;
	st.shared.u8 	[_ZZ5sobelPhS_jjjE4mask+18], %rs41;
	st.shared.u8 	[_ZZ5sobelPhS_jjjE4mask+19], %rs40;
	mov.b16 	%rs43, 1;
	st.shared.u8 	[_ZZ5sobelPhS_jjjE4mask+20], %rs43;
	mov.b16 	%rs44, 4;
	st.shared.u8 	[_ZZ5sobelPhS_jjjE4mask+21], %rs44;
	mov.b16 	%rs45, 6;
	st.shared.u8 	[_ZZ5sobelPhS_jjjE4mask+22], %rs45;
	st.shared.u8 	[_ZZ5sobelPhS_jjjE4mask+23], %rs44;
	st.shared.u8 	[_ZZ5sobelPhS_jjjE4mask+24], %rs43;
	st.shared.u8 	[_ZZ5sobelPhS_jjjE4mask+25], %rs33;
	st.shared.u8 	[_ZZ5sobelPhS_jjjE4mask+26], %rs36;
	st.shared.u8 	[_ZZ5sobelPhS_jjjE4mask+27], %rs39;
	st.shared.u8 	[_ZZ5sobelPhS_jjjE4mask+28], %rs40;
	st.shared.u8 	[_ZZ5sobelPhS_jjjE4mask+29], %rs43;
	st.shared.u8 	[_ZZ5sobelPhS_jjjE4mask+30], %rs34;
	st.shared.u8 	[_ZZ5sobelPhS_jjjE4mask+31], %rs37;
	st.shared.u8 	[_ZZ5sobelPhS_jjjE4mask+32], %rs39;
	st.shared.u8 	[_ZZ5sobelPhS_jjjE4mask+33], %rs41;
	st.shared.u8 	[_ZZ5sobelPhS_jjjE4mask+34], %rs44;
	st.shared.u8 	[_ZZ5sobelPhS_jjjE4mask+35], %rs35;
	st.shared.u8 	[_ZZ5sobelPhS_jjjE4mask+36], %rs38;
	st.shared.u8 	[_ZZ5sobelPhS_jjjE4mask+37], %rs39;
	st.shared.u8 	[_ZZ5sobelPhS_jjjE4mask+38], %rs42;
	st.shared.u8 	[_ZZ5sobelPhS_jjjE4mask+39], %rs45;
	st.shared.u8 	[_ZZ5sobelPhS_jjjE4mask+40], %rs34;
	st.shared.u8 	[_ZZ5sobelPhS_jjjE4mask+41], %rs37;
	st.shared.u8 	[_ZZ5sobelPhS_jjjE4mask+42], %rs39;
	st.shared.u8 	[_ZZ5sobelPhS_jjjE4mask+43], %rs41;
	st.shared.u8 	[_ZZ5sobelPhS_jjjE4mask+44], %rs44;
	st.shared.u8 	[_ZZ5sobelPhS_jjjE4mask+45], %rs33;
	st.shared.u8 	[_ZZ5sobelPhS_jjjE4mask+46], %rs36;
	st.shared.u8 	[_ZZ5sobelPhS_jjjE4mask+47], %rs39;
	st.shared.u8 	[_ZZ5sobelPhS_jjjE4mask+48], %rs40;
	st.shared.u8 	[_ZZ5sobelPhS_jjjE4mask+49], %rs43;
$L__BB0_3:
	setp.ne.s32 	%p10, %r1, 0;
	mov.u32 	%r36, _ZZ5sobelPhS_jjjE7share_B;
	add.s32 	%r3, %r36, %r1;
	mov.u32 	%r37, _ZZ5sobelPhS_jjjE7share_G;
	add.s32 	%r4, %r37, %r1;
	mov.u32 	%r38, _ZZ5sobelPhS_jjjE7share_R;
	add.s32 	%r5, %r38, %r1;
	mov.b16 	%rs46, 0;
	st.shared.u8 	[%r5+2], %rs46;
	st.shared.u8 	[%r4+2], %rs46;
	st.shared.u8 	[%r3+2], %rs46;
	st.shared.u8 	[%r5+262], %rs46;
	st.shared.u8 	[%r4+262], %rs46;
	st.shared.u8 	[%r3+262], %rs46;
	@%p10 bra 	$L__BB0_23;
	mov.b16 	%rs47, 0;
	st.shared.u8 	[_ZZ5sobelPhS_jjjE7share_R], %rs47;
	st.shared.u8 	[_ZZ5sobelPhS_jjjE7share_G], %rs47;
	st.shared.u8 	[_ZZ5sobelPhS_jjjE7share_B], %rs47;
	st.shared.u8 	[_ZZ5sobelPhS_jjjE7share_R+1], %rs47;
	st.shared.u8 	[_ZZ5sobelPhS_jjjE7share_G+1], %rs47;
	st.shared.u8 	[_ZZ5sobelPhS_jjjE7share_B+1], %rs47;
	st.shared.u8 	[_ZZ5sobelPhS_jjjE7share_R+260], %rs47;
	st.shared.u8 	[_ZZ5sobelPhS_jjjE7share_G+260], %rs47;
	st.shared.u8 	[_ZZ5sobelPhS_jjjE7share_B+260], %rs47;
	st.shared.u8 	[_ZZ5sobelPhS_jjjE7share_R+261], %rs47;
	st.shared.u8 	[_ZZ5sobelPhS_jjjE7share_G+261], %rs47;
	st.shared.u8 	[_ZZ5sobelPhS_jjjE7share_B+261], %rs47;
	add.s32 	%r6, %r2, -2;
	setp.lt.s32 	%p11, %r2, 2;
	setp.ge.s32 	%p12, %r6, %r32;
	or.pred  	%p1, %p11, %p12;
	@%p1 bra 	$L__BB0_6;
	mul.lo.s32 	%r39, %r6, %r33;
	add.s32 	%r40, %r39, 2;
	cvt.u64.u32 	%rd5, %r40;
	add.s64 	%rd6, %rd1, %rd5;
	ld.global.u8 	%rs48, [%rd6];
	st.shared.u8 	[_ZZ5sobelPhS_jjjE7share_R+520], %rs48;
	add.s32 	%r41, %r39, 1;
	cvt.u64.u32 	%rd7, %r41;
	add.s64 	%rd8, %rd1, %rd7;
	ld.global.u8 	%rs49, [%rd8];
	st.shared.u8 	[_ZZ5sobelPhS_jjjE7share_G+520], %rs49;
	cvt.u64.u32 	%rd9, %r39;
	add.s64 	%rd10, %rd1, %rd9;
	ld.global.u8 	%rs109, [%rd10];
	bra.uni 	$L__BB0_7;
$L__BB0_6:
	mov.b16 	%rs109, 0;
	st.shared.u8 	[_ZZ5sobelPhS_jjjE7share_R+520], %rs109;
	st.shared.u8 	[_ZZ5sobelPhS_jjjE7share_G+520], %rs109;
$L__BB0_7:
	st.shared.u8 	[_ZZ5sobelPhS_jjjE7share_B+520], %rs109;
	setp.lt.s32 	%p13, %r2, 1;
	setp.gt.s32 	%p14, %r2, %r32;
	or.pred  	%p2, %p13, %p14;
	@%p2 bra 	$L__BB0_9;
	add.s32 	%r42, %r2, -1;
	mul.lo.s32 	%r43, %r42, %r33;
	add.s32 	%r44, %r43, 2;
	cvt.u64.u32 	%rd11, %r44;
	add.s64 	%rd12, %rd1, %rd11;
	ld.global.u8 	%rs51, [%rd12];
	st.shared.u8 	[_ZZ5sobelPhS_jjjE7share_R+521], %rs51;
	add.s32 	%r45, %r43, 1;
	cvt.u64.u32 	%rd13, %r45;
	add.s64 	%rd14, %rd1, %rd13;
	ld.global.u8 	%rs52, [%rd14];
	st.shared.u8 	[_ZZ5sobelPhS_jjjE7share_G+521], %rs52;
	cvt.u64.u32 	%rd15, %r43;
	add.s64 	%rd16, %rd1, %rd15;
	ld.global.u8 	%rs110, [%rd16];
	bra.uni 	$L__BB0_10;
$L__BB0_9:
	mov.b16 	%rs110, 0;
	st.shared.u8 	[_ZZ5sobelPhS_jjjE7share_R+521], %rs110;
	st.shared.u8 	[_ZZ5sobelPhS_jjjE7share_G+521], %rs110;
$L__BB0_10:
	st.shared.u8 	[_ZZ5sobelPhS_jjjE7share_B+521], %rs110;
	@%p1 bra 	$L__BB0_12;
	add.s32 	%r46, %r6, %r32;
	mul.lo.s32 	%r47, %r46, %r33;
	add.s32 	%r48, %r47, 2;
	cvt.u64.u32 	%rd17, %r48;
	add.s64 	%rd18, %rd1, %rd17;
	ld.global.u8 	%rs54, [%rd18];
	st.shared.u8 	[_ZZ5sobelPhS_jjjE7share_R+780], %rs54;
	add.s32 	%r49, %r47, 1;
	cvt.u64.u32 	%rd19, %r49;
	add.s64 	%rd20, %rd1, %rd19;
	ld.global.u8 	%rs55, [%rd20];
	st.shared.u8 	[_ZZ5sobelPhS_jjjE7share_G+780], %rs55;
	cvt.u64.u32 	%rd21, %r47;
	add.s64 	%rd22, %rd1, %rd21;
	ld.global.u8 	%rs111, [%rd22];
	bra.uni 	$L__BB0_13;
$L__BB0_12:
	mov.b16 	%rs111, 0;
	st.shared.u8 	[_ZZ5sobelPhS_jjjE7share_R+780], %rs111;
	st.shared.u8 	[_ZZ5sobelPhS_jjjE7share_G+780], %rs111;
$L__BB0_13:
	st.shared.u8 	[_ZZ5sobelPhS_jjjE7share_B+780], %rs111;
	@%p2 bra 	$L__BB0_15;
	add.s32 	%r50, %r2, %r32;
	add.s32 	%r51, %r50, -1;
	mul.lo.s32 	%r52, %r51, %r33;
	add.s32 	%r53, %r52, 2;
	cvt.u64.u32 	%rd23, %r53;
	add.s64 	%rd24, %rd1, %rd23;
	ld.global.u8 	%rs57, [%rd24];
	st.shared.u8 	[_ZZ5sobelPhS_jjjE7share_R+781], %rs57;
	add.s32 	%r54, %r52, 1;
	cvt.u64.u32 	%rd25, %r54;
	add.s64 	%rd26, %rd1, %rd25;
	ld.global.u8 	%rs58, [%rd26];
	st.shared.u8 	[_ZZ5sobelPhS_jjjE7share_G+781], %rs58;
	cvt.u64.u32 	%rd27, %r52;
	add.s64 	%rd28, %rd1, %rd27;
	ld.global.u8 	%rs112, [%rd28];
	bra.uni 	$L__BB0_16;
$L__BB0_15:
	mov.b16 	%rs112, 0;
	st.shared.u8 	[_ZZ5sobelPhS_jjjE7share_R+781], %rs112;
	st.shared.u8 	[_ZZ5sobelPhS_jjjE7share_G+781], %rs112;
$L__BB0_16:
	st.shared.u8 	[_ZZ5sobelPhS_jjjE7share_B+781], %rs112;
	shl.b32 	%r7, %r32, 1;
	@%p1 bra 	$L__BB0_18;
	add.s32 	%r55, %r6, %r7;
	mul.lo.s32 	%r56, %r55, %r33;
	add.s32 	%r57, %r56, 2;
	cvt.u64.u32 	%rd29, %r57;
	add.s64 	%rd30, %rd1, %rd29;
	ld.global.u8 	%rs60, [%rd30];
	st.shared.u8 	[_ZZ5sobelPhS_jjjE7share_R+1040], %rs60;
	add.s32 	%r58, %r56, 1;
	cvt.u64.u32 	%rd31, %r58;
	add.s64 	%rd32, %rd1, %rd31;
	ld.global.u8 	%rs61, [%rd32];
	st.shared.u8 	[_ZZ5sobelPhS_jjjE7share_G+1040], %rs61;
	cvt.u64.u32 	%rd33, %r56;
	add.s64 	%rd34, %rd1, %rd33;
	ld.global.u8 	%rs113, [%rd34];
	bra.uni 	$L__BB0_19;
$L__BB0_18:
	mov.b16 	%rs113, 0;
	st.shared.u8 	[_ZZ5sobelPhS_jjjE7share_R+1040], %rs113;
	st.shared.u8 	[_ZZ5sobelPhS_jjjE7share_G+1040], %rs113;
$L__BB0_19:
	st.shared.u8 	[_ZZ5sobelPhS_jjjE7share_B+1040], %rs113;
	@%p2 bra 	$L__BB0_21;
	add.s32 	%r59, %r2, %r7;
	add.s32 	%r60, %r59, -1;
	mul.lo.s32 	%r61, %r60, %r33;
	add.s32 	%r62, %r61, 2;
	cvt.u64.u32 	%rd35, %r62;
	add.s64 	%rd36, %rd1, %rd35;
	ld.global.u8 	%rs63, [%rd36];
	st.shared.u8 	[_ZZ5sobelPhS_jjjE7share_R+1041], %rs63;
	add.s32 	%r63, %r61, 1;
	cvt.u64.u32 	%rd37, %r63;
	add.s64 	%rd38, %rd1, %rd37;
	ld.global.u8 	%rs64, [%rd38];
	st.shared.u8 	[_ZZ5sobelPhS_jjjE7share_G+1041], %rs64;
	cvt.u64.u32 	%rd39, %r61;
	add.s64 	%rd40, %rd1, %rd39;
	ld.global.u8 	%rs114, [%rd40];
	bra.uni 	$L__BB0_22;
$L__BB0_21:
	mov.b16 	%rs114, 0;
	st.shared.u8 	[_ZZ5sobelPhS_jjjE7share_R+1041], %rs114;
	st.shared.u8 	[_ZZ5sobelPhS_jjjE7share_G+1041], %rs114;
$L__BB0_22:
	st.shared.u8 	[_ZZ5sobelPhS_jjjE7share_B+1041], %rs114;
$L__BB0_23:
	setp.ne.s32 	%p15, %r1, 255;
	@%p15 bra 	$L__BB0_43;
	mov.b16 	%rs66, 0;
	st.shared.u8 	[_ZZ5sobelPhS_jjjE7share_R+258], %rs66;
	st.shared.u8 	[_ZZ5sobelPhS_jjjE7share_G+258], %rs66;
	st.shared.u8 	[_ZZ5sobelPhS_jjjE7share_B+258], %rs66;
	st.shared.u8 	[_ZZ5sobelPhS_jjjE7share_R+259], %rs66;
	st.shared.u8 	[_ZZ5sobelPhS_jjjE7share_G+259], %rs66;
	st.shared.u8 	[_ZZ5sobelPhS_jjjE7share_B+259], %rs66;
	st.shared.u8 	[_ZZ5sobelPhS_jjjE7share_R+518], %rs66;
	st.shared.u8 	[_ZZ5sobelPhS_jjjE7share_G+518], %rs66;
	st.shared.u8 	[_ZZ5sobelPhS_jjjE7share_B+518], %rs66;
	st.shared.u8 	[_ZZ5sobelPhS_jjjE7share_R+519], %rs66;
	st.shared.u8 	[_ZZ5sobelPhS_jjjE7share_G+519], %rs66;
	st.shared.u8 	[_ZZ5sobelPhS_jjjE7share_B+519], %rs66;
	add.s32 	%r8, %r2, 1;
	setp.lt.s32 	%p16, %r2, -1;
	setp.ge.s32 	%p17, %r8, %r32;
	or.pred  	%p3, %p16, %p17;
	@%p3 bra 	$L__BB0_26;
	mul.lo.s32 	%r64, %r8, %r33;
	add.s32 	%r65, %r64, 2;
	cvt.u64.u32 	%rd41, %r65;
	add.s64 	%rd42, %rd1, %rd41;
	ld.global.u8 	%rs67, [%rd42];
	st.shared.u8 	[_ZZ5sobelPhS_jjjE7share_R+778], %rs67;
	add.s32 	%r66, %r64, 1;
	cvt.u64.u32 	%rd43, %r66;
	add.s64 	%rd44, %rd1, %rd43;
	ld.global.u8 	%rs68, [%rd44];
	st.shared.u8 	[_ZZ5sobelPhS_jjjE7share_G+778], %rs68;
	cvt.u64.u32 	%rd45, %r64;
	add.s64 	%rd46, %rd1, %rd45;
	ld.global.u8 	%rs115, [%rd46];
	bra.uni 	$L__BB0_27;
$L__BB0_26:
	mov.b16 	%rs115, 0;
	st.shared.u8 	[_ZZ5sobelPhS_jjjE7share_R+778], %rs115;
	st.shared.u8 	[_ZZ5sobelPhS_jjjE7share_G+778], %rs115;
$L__BB0_27:
	st.shared.u8 	[_ZZ5sobelPhS_jjjE7share_B+778], %rs115;
	add.s32 	%r9, %r2, 2;
	setp.lt.s32 	%p18, %r2, -2;
	setp.ge.s32 	%p19, %r9, %r32;
	or.pred  	%p4, %p18, %p19;
	@%p4 bra 	$L__BB0_29;
	mul.lo.s32 	%r67, %r9, %r33;
	add.s32 	%r68, %r67, 2;
	cvt.u64.u32 	%rd47, %r68;
	add.s64 	%rd48, %rd1, %rd47;
	ld.global.u8 	%rs70, [%rd48];
	st.shared.u8 	[_ZZ5sobelPhS_jjjE7share_R+779], %rs70;
	add.s32 	%r69, %r67, 1;
	cvt.u64.u32 	%rd49, %r69;
	add.s64 	%rd50, %rd1, %rd49;
	ld.global.u8 	%rs71, [%rd50];
	st.shared.u8 	[_ZZ5sobelPhS_jjjE7share_G+779], %rs71;
	cvt.u64.u32 	%rd51, %r67;
	add.s64 	%rd52, %rd1, %rd51;
	ld.global.u8 	%rs116, [%rd52];
	bra.uni 	$L__BB0_30;
$L__BB0_29:
	mov.b16 	%rs116, 0;
	st.shared.u8 	[_ZZ5sobelPhS_jjjE7share_R+779], %rs116;
	st.shared.u8 	[_ZZ5sobelPhS_jjjE7share_G+779], %rs116;
$L__BB0_30:
	st.shared.u8 	[_ZZ5sobelPhS_jjjE7share_B+779], %rs116;
	@%p3 bra 	$L__BB0_32;
	add.s32 	%r70, %r8, %r32;
	mul.lo.s32 	%r71, %r70, %r33;
	add.s32 	%r72, %r71, 2;
	cvt.u64.u32 	%rd53, %r72;
	add.s64 	%rd54, %rd1, %rd53;
	ld.global.u8 	%rs73, [%rd54];
	st.shared.u8 	[_ZZ5sobelPhS_jjjE7share_R+1038], %rs73;
	add.s32 	%r73, %r71, 1;
	cvt.u64.u32 	%rd55, %r73;
	add.s64 	%rd56, %rd1, %rd55;
	ld.global.u8 	%rs74, [%rd56];
	st.shared.u8 	[_ZZ5sobelPhS_jjjE7share_G+1038], %rs74;
	cvt.u64.u32 	%rd57, %r71;
	add.s64 	%rd58, %rd1, %rd57;
	ld.global.u8 	%rs117, [%rd58];
	bra.uni 	$L__BB0_33;
$L__BB0_32:
	mov.b16 	%rs117, 0;
	st.shared.u8 	[_ZZ5sobelPhS_jjjE7share_R+1038], %rs117;
	st.shared.u8 	[_ZZ5sobelPhS_jjjE7share_G+1038], %rs117;
$L__BB0_33:
	st.shared.u8 	[_ZZ5sobelPhS_jjjE7share_B+1038], %rs117;
	@%p4 bra 	$L__BB0_35;
	add.s32 	%r74, %r9, %r32;
	mul.lo.s32 	%r75, %r74, %r33;
	add.s32 	%r76, %r75, 2;
	cvt.u64.u32 	%rd59, %r76;
	add.s64 	%rd60, %rd1, %rd59;
	ld.global.u8 	%rs76, [%rd60];
	st.shared.u8 	[_ZZ5sobelPhS_jjjE7share_R+1039], %rs76;
	add.s32 	%r77, %r75, 1;
	cvt.u64.u32 	%rd61, %r77;
	add.s64 	%rd62, %rd1, %rd61;
	ld.global.u8 	%rs77, [%rd62];
	st.shared.u8 	[_ZZ5sobelPhS_jjjE7share_G+1039], %rs77;
	cvt.u64.u32 	%rd63, %r75;
	add.s64 	%rd64, %rd1, %rd63;
	ld.global.u8 	%rs118, [%rd64];
	bra.uni 	$L__BB0_36;
$L__BB0_35:
	mov.b16 	%rs118, 0;
	st.shared.u8 	[_ZZ5sobelPhS_jjjE7share_R+1039], %rs118;
	st.shared.u8 	[_ZZ5sobelPhS_jjjE7share_G+1039], %rs118;
$L__BB0_36:
	st.shared.u8 	[_ZZ5sobelPhS_jjjE7share_B+1039], %rs118;
	shl.b32 	%r10, %r32, 1;
	@%p3 bra 	$L__BB0_38;
	add.s32 	%r78, %r8, %r10;
	mul.lo.s32 	%r79, %r78, %r33;
	add.s32 	%r80, %r79, 2;
	cvt.u64.u32 	%rd65, %r80;
	add.s64 	%rd66, %rd1, %rd65;
	ld.global.u8 	%rs79, [%rd66];
	st.shared.u8 	[_ZZ5sobelPhS_jjjE7share_R+1298], %rs79;
	add.s32 	%r81, %r79, 1;
	cvt.u64.u32 	%rd67, %r81;
	add.s64 	%rd68, %rd1, %rd67;
	ld.global.u8 	%rs80, [%rd68];
	st.shared.u8 	[_ZZ5sobelPhS_jjjE7share_G+1298], %rs80;
	cvt.u64.u32 	%rd69, %r79;
	add.s64 	%rd70, %rd1, %rd69;
	ld.global.u8 	%rs119, [%rd70];
	bra.uni 	$L__BB0_39;
$L__BB0_38:
	mov.b16 	%rs119, 0;
	st.shared.u8 	[_ZZ5sobelPhS_jjjE7share_R+1298], %rs119;
	st.shared.u8 	[_ZZ5sobelPhS_jjjE7share_G+1298], %rs119;
$L__BB0_39:
	st.shared.u8 	[_ZZ5sobelPhS_jjjE7share_B+1298], %rs119;
	@%p4 bra 	$L__BB0_41;
	add.s32 	%r82, %r9, %r10;
	mul.lo.s32 	%r83, %r82, %r33;
	add.s32 	%r84, %r83, 2;
	cvt.u64.u32 	%rd71, %r84;
	add.s64 	%rd72, %rd1, %rd71;
	ld.global.u8 	%rs82, [%rd72];
	st.shared.u8 	[_ZZ5sobelPhS_jjjE7share_R+1299], %rs82;
	add.s32 	%r85, %r83, 1;
	cvt.u64.u32 	%rd73, %r85;
	add.s64 	%rd74, %rd1, %rd73;
	ld.global.u8 	%rs83, [%rd74];
	st.shared.u8 	[_ZZ5sobelPhS_jjjE7share_G+1299], %rs83;
	cvt.u64.u32 	%rd75, %r83;
	add.s64 	%rd76, %rd1, %rd75;
	ld.global.u8 	%rs120, [%rd76];
	bra.uni 	$L__BB0_42;
$L__BB0_41:
	mov.b16 	%rs120, 0;
	st.shared.u8 	[_ZZ5sobelPhS_jjjE7share_R+1299], %rs120;
	st.shared.u8 	[_ZZ5sobelPhS_jjjE7share_G+1299], %rs120;
$L__BB0_42:
	st.shared.u8 	[_ZZ5sobelPhS_jjjE7share_B+1299], %rs120;
$L__BB0_43:
	mul.lo.s32 	%r86, %r2, %r33;
	add.s32 	%r87, %r86, 2;
	cvt.u64.u32 	%rd77, %r87;
	add.s64 	%rd78, %rd1, %rd77;
	ld.global.u8 	%rs85, [%rd78];
	st.shared.u8 	[%r5+522], %rs85;
	add.s32 	%r88, %r86, 1;
	cvt.u64.u32 	%rd79, %r88;
	add.s64 	%rd80, %rd1, %rd79;
	ld.global.u8 	%rs86, [%rd80];
	st.shared.u8 	[%r4+522], %rs86;
	cvt.u64.u32 	%rd81, %r86;
	add.s64 	%rd82, %rd1, %rd81;
	ld.global.u8 	%rs87, [%rd82];
	st.shared.u8 	[%r3+522], %rs87;
	add.s32 	%r89, %r32, %r2;
	mul.lo.s32 	%r90, %r89, %r33;
	add.s32 	%r91, %r90, 2;
	cvt.u64.u32 	%rd83, %r91;
	add.s64 	%rd84, %rd1, %rd83;
	ld.global.u8 	%rs88, [%rd84];
	st.shared.u8 	[%r5+782], %rs88;
	add.s32 	%r92, %r90, 1;
	cvt.u64.u32 	%rd85, %r92;
	add.s64 	%rd86, %rd1, %rd85;
	ld.global.u8 	%rs89, [%rd86];
	st.shared.u8 	[%r4+782], %rs89;
	cvt.u64.u32 	%rd87, %r90;
	add.s64 	%rd88, %rd1, %rd87;
	ld.global.u8 	%rs90, [%rd88];
	st.shared.u8 	[%r3+782], %rs90;
	add.s32 	%r93, %r89, %r32;
	mul.lo.s32 	%r94, %r93, %r33;
	add.s32 	%r95, %r94, 2;
	cvt.u64.u32 	%rd89, %r95;
	add.s64 	%rd90, %rd1, %rd89;
	ld.global.u8 	%rs91, [%rd90];
	st.shared.u8 	[%r5+1042], %rs91;
	add.s32 	%r96, %r94, 1;
	cvt.u64.u32 	%rd91, %r96;
	add.s64 	%rd92, %rd1, %rd91;
	ld.global.u8 	%rs92, [%rd92];
	st.shared.u8 	[%r4+1042], %rs92;
	cvt.u64.u32 	%rd93, %r94;
	add.s64 	%rd94, %rd1, %rd93;
	ld.global.u8 	%rs93, [%rd94];
	st.shared.u8 	[%r3+1042], %rs93;
	bar.sync 	0;
	setp.eq.s32 	%p20, %r31, 0;
	@%p20 bra 	$L__BB0_76;
	cvta.to.global.u64 	%rd2, %rd3;
	setp.lt.s32 	%p21, %r2, 1;
	setp.gt.s32 	%p22, %r2, %r32;
	or.pred  	%p5, %p21, %p22;
	add.s32 	%r98, %r2, 1;
	setp.lt.s32 	%p23, %r2, -1;
	setp.ge.s32 	%p24, %r98, %r32;
	or.pred  	%p6, %p23, %p24;
	add.s32 	%r99, %r2, 2;
	setp.lt.s32 	%p25, %r2, -2;
	setp.ge.s32 	%p26, %r99, %r32;
	or.pred  	%p7, %p25, %p26;
	mov.b32 	%r210, 0;
$L__BB0_45:
	mad.lo.s32 	%r211, %r210, 260, %r1;
	mov.f32 	%f125, 0f00000000;
	mov.b32 	%r213, 20;
	mov.u32 	%r212, %r210;
	mov.f32 	%f126, %f125;
	mov.f32 	%f127, %f125;
	mov.f32 	%f128, %f125;
	mov.f32 	%f129, %f125;
	mov.f32 	%f130, %f125;
$L__BB0_46:
	add.s32 	%r101, %r212, -2;
	setp.lt.s32 	%p27, %r101, 0;
	setp.ge.s32 	%p28, %r101, %r31;
	or.pred  	%p29, %p27, %p28;
	@%p29 bra 	$L__BB0_57;
	mov.u32 	%r102, _ZZ5sobelPhS_jjjE4mask;
	add.s32 	%r16, %r102, %r213;
	mul.hi.u32 	%r103, %r212, -858993459;
	shr.u32 	%r104, %r103, 2;
	mad.lo.s32 	%r17, %r104, -1300, %r211;
	add.s32 	%r106, %r38, %r17;
	add.s32 	%r18, %r106, 4;
	add.s32 	%r108, %r37, %r17;
	add.s32 	%r19, %r108, 2;
	mov.u32 	%r109, _ZZ5sobelPhS_jjjE7share_B;
	add.s32 	%r110, %r109, %r17;
	add.s32 	%r20, %r110, 2;
	setp.lt.s32 	%p30, %r2, 2;
	add.s32 	%r111, %r2, -2;
	setp.ge.s32 	%p31, %r111, %r32;
	or.pred  	%p32, %p30, %p31;
	@%p32 bra 	$L__BB0_49;
	ld.shared.u8 	%r112, [%r18+-4];
	ld.shared.u8 	%r113, [%r19+-2];
	ld.shared.u8 	%r114, [%r20+-2];
	ld.shared.s8 	%r115, [%r16+-20];
	mul.lo.s32 	%r116, %r115, %r112;
	cvt.rn.f32.s32 	%f68, %r116;
	add.f32 	%f130, %f130, %f68;
	mul.lo.s32 	%r117, %r115, %r113;
	cvt.rn.f32.s32 	%f69, %r117;
	add.f32 	%f129, %f129, %f69;
	mul.lo.s32 	%r118, %r115, %r114;
	cvt.rn.f32.s32 	%f70, %r118;
	add.f32 	%f128, %f128, %f70;
	ld.shared.s8 	%r119, [%r16+5];
	mul.lo.s32 	%r120, %r119, %r112;
	cvt.rn.f32.s32 	%f71, %r120;
	add.f32 	%f127, %f127, %f71;
	mul.lo.s32 	%r121, %r119, %r113;
	cvt.rn.f32.s32 	%f72, %r121;
	add.f32 	%f126, %f126, %f72;
	mul.lo.s32 	%r122, %r119, %r114;
	cvt.rn.f32.s32 	%f73, %r122;
	add.f32 	%f125, %f125, %f73;
$L__BB0_49:
	@%p5 bra 	$L__BB0_51;
	add.s32 	%r124, %r38, %r17;
	ld.shared.u8 	%r125, [%r124+1];
	ld.shared.u8 	%r126, [%r19+-1];
	ld.shared.u8 	%r127, [%r20+-1];
	ld.shared.s8 	%r128, [%r16+-15];
	mul.lo.s32 	%r129, %r128, %r125;
	cvt.rn.f32.s32 	%f74, %r129;
	add.f32 	%f130, %f130, %f74;
	mul.lo.s32 	%r130, %r128, %r126;
	cvt.rn.f32.s32 	%f75, %r130;
	add.f32 	%f129, %f129, %f75;
	mul.lo.s32 	%r131, %r128, %r127;
	cvt.rn.f32.s32 	%f76, %r131;
	add.f32 	%f128, %f128, %f76;
	ld.shared.s8 	%r132, [%r16+10];
	mul.lo.s32 	%r133, %r132, %r125;
	cvt.rn.f32.s32 	%f77, %r133;
	add.f32 	%f127, %f127, %f77;
	mul.lo.s32 	%r134, %r132, %r126;
	cvt.rn.f32.s32 	%f78, %r134;
	add.f32 	%f126, %f126, %f78;
	mul.lo.s32 	%r135, %r132, %r127;
	cvt.rn.f32.s32 	%f79, %r135;
	add.f32 	%f125, %f125, %f79;
$L__BB0_51:
	setp.lt.s32 	%p33, %r2, 0;
	setp.ge.s32 	%p34, %r2, %r32;
	or.pred  	%p35, %p33, %p34;
	@%p35 bra 	$L__BB0_53;
	add.s32 	%r137, %r38, %r17;
	ld.shared.u8 	%r138, [%r137+2];
	ld.shared.u8 	%r139, [%r19];
	ld.shared.u8 	%r140, [%r20];
	ld.shared.s8 	%r141, [%r16+-10];
	mul.lo.s32 	%r142, %r141, %r138;
	cvt.rn.f32.s32 	%f80, %r142;
	add.f32 	%f130, %f130, %f80;
	mul.lo.s32 	%r143, %r141, %r139;
	cvt.rn.f32.s32 	%f81, %r143;
	add.f32 	%f129, %f129, %f81;
	mul.lo.s32 	%r144, %r141, %r140;
	cvt.rn.f32.s32 	%f82, %r144;
	add.f32 	%f128, %f128, %f82;
	ld.shared.s8 	%r145, [%r16+15];
	mul.lo.s32 	%r146, %r145, %r138;
	cvt.rn.f32.s32 	%f83, %r146;
	add.f32 	%f127, %f127, %f83;
	mul.lo.s32 	%r147, %r145, %r139;
	cvt.rn.f32.s32 	%f84, %r147;
	add.f32 	%f126, %f126, %f84;
	mul.lo.s32 	%r148, %r145, %r140;
	cvt.rn.f32.s32 	%f85, %r148;
	add.f32 	%f125, %f125, %f85;
$L__BB0_53:
	@%p6 bra 	$L__BB0_55;
	add.s32 	%r150, %r38, %r17;
	ld.shared.u8 	%r151, [%r150+3];
	ld.shared.u8 	%r152, [%r19+1];
	ld.shared.u8 	%r153, [%r20+1];
	ld.shared.s8 	%r154, [%r16+-5];
	mul.lo.s32 	%r155, %r154, %r151;
	cvt.rn.f32.s32 	%f86, %r155;
	add.f32 	%f130, %f130, %f86;
	mul.lo.s32 	%r156, %r154, %r152;
	cvt.rn.f32.s32 	%f87, %r156;
	add.f32 	%f129, %f129, %f87;
	mul.lo.s32 	%r157, %r154, %r153;
	cvt.rn.f32.s32 	%f88, %r157;
	add.f32 	%f128, %f128, %f88;
	ld.shared.s8 	%r158, [%r16+20];
	mul.lo.s32 	%r159, %r158, %r151;
	cvt.rn.f32.s32 	%f89, %r159;
	add.f32 	%f127, %f127, %f89;
	mul.lo.s32 	%r160, %r158, %r152;
	cvt.rn.f32.s32 	%f90, %r160;
	add.f32 	%f126, %f126, %f90;
	mul.lo.s32 	%r161, %r158, %r153;
	cvt.rn.f32.s32 	%f91, %r161;
	add.f32 	%f125, %f125, %f91;
$L__BB0_55:
	@%p7 bra 	$L__BB0_57;
	ld.shared.u8 	%r162, [%r18];
	ld.shared.u8 	%r163, [%r19+2];
	ld.shared.u8 	%r164, [%r20+2];
	ld.shared.s8 	%r165, [%r16];
	mul.lo.s32 	%r166, %r165, %r162;
	cvt.rn.f32.s32 	%f92, %r166;
	add.f32 	%f130, %f130, %f92;
	mul.lo.s32 	%r167, %r165, %r163;
	cvt.rn.f32.s32 	%f93, %r167;
	add.f32 	%f129, %f129, %f93;
	mul.lo.s32 	%r168, %r165, %r164;
	cvt.rn.f32.s32 	%f94, %r168;
	add.f32 	%f128, %f128, %f94;
	ld.shared.s8 	%r169, [%r16+25];
	mul.lo.s32 	%r170, %r169, %r162;
	cvt.rn.f32.s32 	%f95, %r170;
	add.f32 	%f127, %f127, %f95;
	mul.lo.s32 	%r171, %r169, %r163;
	cvt.rn.f32.s32 	%f96, %r171;
	add.f32 	%f126, %f126, %f96;
	mul.lo.s32 	%r172, %r169, %r164;
	cvt.rn.f32.s32 	%f97, %r172;
	add.f32 	%f125, %f125, %f97;
$L__BB0_57:
	add.s32 	%r213, %r213, 1;
	add.s32 	%r212, %r212, 1;
	add.s32 	%r211, %r211, 260;
	setp.ne.s32 	%p36, %r213, 25;
	@%p36 bra 	$L__BB0_46;
	fma.rn.f32 	%f98, %f130, %f130, 0f00000000;
	fma.rn.f32 	%f99, %f129, %f129, 0f00000000;
	fma.rn.f32 	%f100, %f128, %f128, 0f00000000;
	fma.rn.f32 	%f101, %f127, %f127, %f98;
	fma.rn.f32 	%f102, %f126, %f126, %f99;
	fma.rn.f32 	%f103, %f125, %f125, %f100;
	sqrt.rn.f32 	%f104, %f101;
	mul.f32 	%f105, %f104, 0f3E000000;
	sqrt.rn.f32 	%f106, %f102;
	mul.f32 	%f107, %f106, 0f3E000000;
	sqrt.rn.f32 	%f108, %f103;
	mul.f32 	%f109, %f108, 0f3E000000;
	setp.gt.f32 	%p37, %f105, 0f437F0000;
	selp.f32 	%f110, 0f437F0000, %f105, %p37;
	cvt.rzi.u32.f32 	%r173, %f110;
	setp.gt.f32 	%p38, %f107, 0f437F0000;
	selp.f32 	%f111, 0f437F0000, %f107, %p38;
	cvt.rzi.u32.f32 	%r174, %f111;
	setp.gt.f32 	%p39, %f109, 0f437F0000;
	selp.f32 	%f112, 0f437F0000, %f109, %p39;
	cvt.rzi.u32.f32 	%r175, %f112;
	mad.lo.s32 	%r24, %r210, %r32, %r2;
	mul.lo.s32 	%r176, %r24, %r33;
	add.s32 	%r177, %r176, 2;
	cvt.u64.u32 	%rd95, %r177;
	add.s64 	%rd96, %rd2, %rd95;
	st.global.u8 	[%rd96], %r173;
	add.s32 	%r178, %r176, 1;
	cvt.u64.u32 	%rd97, %r178;
	add.s64 	%rd98, %rd2, %rd97;
	st.global.u8 	[%rd98], %r174;
	cvt.u64.u32 	%rd99, %r176;
	add.s64 	%rd100, %rd2, %rd99;
	st.global.u8 	[%rd100], %r175;
	add.s32 	%r179, %r210, 3;
	setp.ge.s32 	%p40, %r179, %r31;
	@%p40 bra 	$L__BB0_75;
	setp.ne.s32 	%p41, %r1, 0;
	add.s32 	%r180, %r210, 5;
	mul.hi.u32 	%r181, %r180, -858993459;
	shr.u32 	%r182, %r181, 2;
	mul.lo.s32 	%r183, %r182, 5;
	sub.s32 	%r184, %r180, %r183;
	mad.lo.s32 	%r25, %r32, 3, %r24;
	mul.lo.s32 	%r185, %r25, %r33;
	add.s32 	%r26, %r185, 2;
	cvt.u64.u32 	%rd101, %r26;
	add.s64 	%rd102, %rd1, %rd101;
	ld.global.u8 	%rs94, [%rd102];
	mul.lo.s32 	%r186, %r184, 260;
	add.s32 	%r27, %r38, %r186;
	add.s32 	%r188, %r27, %r1;
	st.shared.u8 	[%r188+2], %rs94;
	add.s32 	%r189, %r185, 1;
	cvt.u64.u32 	%rd103, %r189;
	add.s64 	%rd104, %rd1, %rd103;
	ld.global.u8 	%rs95, [%rd104];
	mov.u32 	%r190, _ZZ5sobelPhS_jjjE7share_G;
	add.s32 	%r28, %r190, %r186;
	add.s32 	%r191, %r28, %r1;
	st.shared.u8 	[%r191+2], %rs95;
	cvt.u64.u32 	%rd105, %r185;
	add.s64 	%rd106, %rd1, %rd105;
	ld.global.u8 	%rs96, [%rd106];
	mov.u32 	%r192, _ZZ5sobelPhS_jjjE7share_B;
	add.s32 	%r29, %r192, %r186;
	add.s32 	%r193, %r29, %r1;
	st.shared.u8 	[%r193+2], %rs96;
	@%p41 bra 	$L__BB0_67;
	setp.lt.s32 	%p42, %r2, 2;
	add.s32 	%r194, %r2, -2;
	setp.ge.s32 	%p43, %r194, %r32;
	or.pred  	%p44, %p42, %p43;
	@%p44 bra 	$L__BB0_62;
	add.s32 	%r195, %r25, -2;
	mul.lo.s32 	%r196, %r195, %r33;
	add.s32 	%r197, %r196, 2;
	cvt.u64.u32 	%rd107, %r197;
	add.s64 	%rd108, %rd1, %rd107;
	ld.global.u8 	%rs97, [%rd108];
	st.shared.u8 	[%r27], %rs97;
	add.s32 	%r198, %r196, 1;
	cvt.u64.u32 	%rd109, %r198;
	add.s64 	%rd110, %rd1, %rd109;
	ld.global.u8 	%rs98, [%rd110];
	st.shared.u8 	[%r28], %rs98;
	cvt.u64.u32 	%rd111, %r196;
	add.s64 	%rd112, %rd1, %rd111;
	ld.global.u8 	%rs121, [%rd112];
	bra.uni 	$L__BB0_63;
$L__BB0_62:
	mov.b16 	%rs121, 0;
	st.shared.u8 	[%r27], %rs121;
	st.shared.u8 	[%r28], %rs121;
$L__BB0_63:
	st.shared.u8 	[%r29], %rs121;
	@%p5 bra 	$L__BB0_65;
	add.s32 	%r199, %r25, -1;
	mul.lo.s32 	%r200, %r199, %r33;
	add.s32 	%r201, %r200, 2;
	cvt.u64.u32 	%rd113, %r201;
	add.s64 	%rd114, %rd1, %rd113;
	ld.global.u8 	%rs100, [%rd114];
	st.shared.u8 	[%r27+1], %rs100;
	add.s32 	%r202, %r200, 1;
	cvt.u64.u32 	%rd115, %r202;
	add.s64 	%rd116, %rd1, %rd115;
	ld.global.u8 	%rs101, [%rd116];
	st.shared.u8 	[%r28+1], %rs101;
	cvt.u64.u32 	%rd117, %r200;
	add.s64 	%rd118, %rd1, %rd117;
	ld.global.u8 	%rs122, [%rd118];
	bra.uni 	$L__BB0_66;
$L__BB0_65:
	mov.b16 	%rs122, 0;
	st.shared.u8 	[%r27+1], %rs122;
	st.shared.u8 	[%r28+1], %rs122;
$L__BB0_66:
	st.shared.u8 	[%r29+1], %rs122;
$L__BB0_67:
	setp.ne.s32 	%p45, %r1, 255;
	@%p45 bra 	$L__BB0_75;
	@%p6 bra 	$L__BB0_70;
	mad.lo.s32 	%r203, %r33, %r25, %r33;
	add.s32 	%r204, %r26, %r33;
	cvt.u64.u32 	%rd119, %r204;
	add.s64 	%rd120, %rd1, %rd119;
	ld.global.u8 	%rs103, [%rd120];
	st.shared.u8 	[%r27+258], %rs103;
	add.s32 	%r205, %r204, -1;
	cvt.u64.u32 	%rd121, %r205;
	add.s64 	%rd122, %rd1, %rd121;
	ld.global.u8 	%rs104, [%rd122];
	st.shared.u8 	[%r28+258], %rs104;
	cvt.u64.u32 	%rd123, %r203;
	add.s64 	%rd124, %rd1, %rd123;
	ld.global.u8 	%rs123, [%rd124];
	bra.uni 	$L__BB0_71;
$L__BB0_70:
	mov.b16 	%rs123, 0;
	st.shared.u8 	[%r27+258], %rs123;
	st.shared.u8 	[%r28+258], %rs123;
$L__BB0_71:
	st.shared.u8 	[%r29+258], %rs123;
	@%p7 bra 	$L__BB0_73;
	add.s32 	%r206, %r25, 2;
	mul.lo.s32 	%r207, %r206, %r33;
	add.s32 	%r208, %r207, 2;
	cvt.u64.u32 	%rd125, %r208;
	add.s64 	%rd126, %rd1, %rd125;
	ld.global.u8 	%rs106, [%rd126];
	st.shared.u8 	[%r27+259], %rs106;
	add.s32 	%r209, %r207, 1;
	cvt.u64.u32 	%rd127, %r209;
	add.s64 	%rd128, %rd1, %rd127;
	ld.global.u8 	%rs107, [%rd128];
	st.shared.u8 	[%r28+259], %rs107;
	cvt.u64.u32 	%rd129, %r207;
	add.s64 	%rd130, %rd1, %rd129;
	ld.global.u8 	%rs124, [%rd130];
	bra.uni 	$L__BB0_74;
$L__BB0_73:
	mov.b16 	%rs124, 0;
	st.shared.u8 	[%r27+259], %rs124;
	st.shared.u8 	[%r28+259], %rs124;
$L__BB0_74:
	st.shared.u8 	[%r29+259], %rs124;
$L__BB0_75:
	bar.sync 	0;
	add.s32 	%r210, %r210, 1;
	setp.ne.s32 	%p46, %r210, %r31;
	@%p46 bra 	$L__BB0_45;
$L__BB0_76:
	ret;

}


// ===== COMPILED SASS (sm_100) =====

	.target	sm_100

	.elftype	@"ET_EXEC"


//--------------------- .note.nv.tkinfo           --------------------------
	.section	.note.nv.tkinfo,"",@"SHT_NOTE"
	.sectionflags	@"SHF_NOTE_NV_TKINFO"
	.tkinfo
        /*0018*/ 	.word	0x00000002
        /*0030*/ 	.string	""
        /*0030*/ 	.string	"ptxas"
        /*0030*/ 	.string	"Cuda compilation tools, release 13.0, V13.0.88"
        /*0030*/ 	.string	"Build cuda_13.0.r13.0/compiler.36424714_0"
        /*0030*/ 	.string	"-arch sm_100 -m 64 "



//--------------------- .note.nv.cuinfo           --------------------------
	.section	.note.nv.cuinfo,"",@"SHT_NOTE"
	.sectionflags	@"SHF_NOTE_NV_CUINFO"
        /*0018*/ 	.short	0x0002
        /*001a*/ 	.short	0x0064
        /*001c*/ 	.short	0x0082
	.zero		2


//--------------------- .nv.info                  --------------------------
	.section	.nv.info,"",@"SHT_CUDA_INFO"
	.align	4


	//----- nvinfo : EIATTR_REGCOUNT
	.align		4
        /*0000*/ 	.byte	0x04, 0x2f
        /*0002*/ 	.short	(.L_1 - .L_0)
	.align		4
.L_0:
        /*0004*/ 	.word	index@(_Z5sobelPhS_jjj)
        /*0008*/ 	.word	0x0000001b


	//----- nvinfo : EIATTR_FRAME_SIZE
	.align		4
.L_1:
        /*000c*/ 	.byte	0x04, 0x11
        /*000e*/ 	.short	(.L_3 - .L_2)
	.align		4
.L_2:
        /*0010*/ 	.word	index@($__internal_0_$__cuda_sm20_sqrt_rn_f32_slowpath)
        /*0014*/ 	.word	0x00000000


	//----- nvinfo : EIATTR_FRAME_SIZE
	.align		4
.L_3:
        /*0018*/ 	.byte	0x04, 0x11
        /*001a*/ 	.short	(.L_5 - .L_4)
	.align		4
.L_4:
        /*001c*/ 	.word	index@(_Z5sobelPhS_jjj)
        /*0020*/ 	.word	0x00000000


	//----- nvinfo : EIATTR_MIN_STACK_SIZE
	.align		4
.L_5:
        /*0024*/ 	.byte	0x04, 0x12
        /*0026*/ 	.short	(.L_7 - .L_6)
	.align		4
.L_6:
        /*0028*/ 	.word	index@(_Z5sobelPhS_jjj)
        /*002c*/ 	.word	0x00000000
.L_7:


//--------------------- .nv.compat                --------------------------
	.section	.nv.compat,"",@"SHT_CUDA_COMPAT_INFO"
	.align	4
        /*0000*/ 	.byte	0x02, 0x09, 0x00, 0x00, 0x02, 0x02, 0x01, 0x00, 0x02, 0x05, 0x05, 0x00, 0x03, 0x07, 0x01, 0x01
        /*0010*/ 	.byte	0x02, 0x03, 0x00, 0x00, 0x02, 0x06, 0x01, 0x00, 0x04, 0x0b, 0x08, 0x00, 0x01, 0x00, 0x00, 0x00
        /*0020*/ 	.byte	0x00, 0x00, 0x00, 0x00


//--------------------- .nv.info._Z5sobelPhS_jjj  --------------------------
	.section	.nv.info._Z5sobelPhS_jjj,"",@"SHT_CUDA_INFO"
	.sectionflags	@""
	.align	4


	//----- nvinfo : EIATTR_CUDA_API_VERSION
	.align		4
        /*0000*/ 	.byte	0x04, 0x37
        /*0002*/ 	.short	(.L_9 - .L_8)
.L_8:
        /*0004*/ 	.word	0x00000082


	//----- nvinfo : EIATTR_KPARAM_INFO
	.align		4
.L_9:
        /*0008*/ 	.byte	0x04, 0x17
        /*000a*/ 	.short	(.L_11 - .L_10)
.L_10:
        /*000c*/ 	.word	0x00000000
        /*0010*/ 	.short	0x0004
        /*0012*/ 	.short	0x0018
        /*0014*/ 	.byte	0x00, 0xf0, 0x11, 0x00


	//----- nvinfo : EIATTR_KPARAM_INFO
	.align		4
.L_11:
        /*0018*/ 	.byte	0x04, 0x17
        /*001a*/ 	.short	(.L_13 - .L_12)
.L_12:
        /*001c*/ 	.word	0x00000000
        /*0020*/ 	.short	0x0003
        /*0022*/ 	.short	0x0014
        /*0024*/ 	.byte	0x00, 0xf0, 0x11, 0x00


	//----- nvinfo : EIATTR_KPARAM_INFO
	.align		4
.L_13:
        /*0028*/ 	.byte	0x04, 0x17
        /*002a*/ 	.short	(.L_15 - .L_14)
.L_14:
        /*002c*/ 	.word	0x00000000
        /*0030*/ 	.short	0x0002
        /*0032*/ 	.short	0x0010
        /*0034*/ 	.byte	0x00, 0xf0, 0x11, 0x00


	//----- nvinfo : EIATTR_KPARAM_INFO
	.align		4
.L_15:
        /*0038*/ 	.byte	0x04, 0x17
        /*003a*/ 	.short	(.L_17 - .L_16)
.L_16:
        /*003c*/ 	.word	0x00000000
        /*0040*/ 	.short	0x0001
        /*0042*/ 	.short	0x0008
        /*0044*/ 	.byte	0x00, 0xf5, 0x21, 0x00


	//----- nvinfo : EIATTR_KPARAM_INFO
	.align		4
.L_17:
        /*0048*/ 	.byte	0x04, 0x17
        /*004a*/ 	.short	(.L_19 - .L_18)
.L_18:
        /*004c*/ 	.word	0x00000000
        /*0050*/ 	.short	0x0000
        /*0052*/ 	.short	0x0000
        /*0054*/ 	.byte	0x00, 0xf5, 0x21, 0x00


	//----- nvinfo : EIATTR_SPARSE_MMA_MASK
	.align		4
.L_19:
        /*0058*/ 	.byte	0x03, 0x50
        /*005a*/ 	.short	0x0000


	//----- nvinfo : EIATTR_MAXREG_COUNT
	.align		4
        /*005c*/ 	.byte	0x03, 0x1b
        /*005e*/ 	.short	0x00ff


	//----- nvinfo : EIATTR_NUM_BARRIERS
	.align		4
        /*0060*/ 	.byte	0x02, 0x4c
        /*0062*/ 	.byte	0x01
	.zero		1


	//----- nvinfo : EIATTR_MERCURY_ISA_VERSION
	.align		4
        /*0064*/ 	.byte	0x03, 0x5f
        /*0066*/ 	.short	0x0101


	//----- nvinfo : EIATTR_VRC_CTA_INIT_COUNT
	.align		4
        /*0068*/ 	.byte	0x02, 0x4a
	.zero		1
	.zero		1


	//----- nvinfo : EIATTR_EXIT_INSTR_OFFSETS
	.align		4
        /*006c*/ 	.byte	0x04, 0x1c
        /*006e*/ 	.short	(.L_21 - .L_20)


	//   ....[0]....
.L_20:
        /*0070*/ 	.word	0x00000070


	//   ....[1]....
        /*0074*/ 	.word	0x00001e50


	//   ....[2]....
        /*0078*/ 	.word	0x00003590


	//----- nvinfo : EIATTR_CRS_STACK_SIZE
	.align		4
.L_21:
        /*007c*/ 	.byte	0x04, 0x1e
        /*007e*/ 	.short	(.L_23 - .L_22)
.L_22:
        /*0080*/ 	.word	0x00000000


	//----- nvinfo : EIATTR_CBANK_PARAM_SIZE
	.align		4
.L_23:
        /*0084*/ 	.byte	0x03, 0x19
        /*0086*/ 	.short	0x001c


	//----- nvinfo : EIATTR_PARAM_CBANK
	.align		4
        /*0088*/ 	.byte	0x04, 0x0a
        /*008a*/ 	.short	(.L_25 - .L_24)
	.align		4
.L_24:
        /*008c*/ 	.word	index@(.nv.constant0._Z5sobelPhS_jjj)
        /*0090*/ 	.short	0x0380
        /*0092*/ 	.short	0x001c


	//----- nvinfo : EIATTR_SW_WAR
	.align		4
.L_25:
        /*0094*/ 	.byte	0x04, 0x36
        /*0096*/ 	.short	(.L_27 - .L_26)
.L_26:
        /*0098*/ 	.word	0x00000008
.L_27:


//--------------------- .nv.callgraph             --------------------------
	.section	.nv.callgraph,"",@"SHT_CUDA_CALLGRAPH"
	.align	4
	.sectionentsize	8
	.align		4
        /*0000*/ 	.word	0x00000000
	.align		4
        /*0004*/ 	.word	0xffffffff
	.align		4
        /*0008*/ 	.word	0x00000000
	.align		4
        /*000c*/ 	.word	0xfffffffe
	.align		4
        /*0010*/ 	.word	0x00000000
	.align		4
        /*0014*/ 	.word	0xfffffffd
	.align		4
        /*0018*/ 	.word	0x00000000
	.align		4
        /*001c*/ 	.word	0xfffffffc


//--------------------- .text._Z5sobelPhS_jjj     --------------------------
	.section	.text._Z5sobelPhS_jjj,"ax",@progbits
	.align	128
        .global         _Z5sobelPhS_jjj
        .type           _Z5sobelPhS_jjj,@function
        .size           _Z5sobelPhS_jjj,(.L_x_60 - _Z5sobelPhS_jjj)
        .other          _Z5sobelPhS_jjj,@"STO_CUDA_ENTRY STV_DEFAULT"
_Z5sobelPhS_jjj:
.text._Z5sobelPhS_jjj:
[----:B------:R-:W-:Y:S01]  /*0000*/  LDC R1, c[0x0][0x37c] ;  /* 0x0000df00ff017b82 */ /* 0x000fe20000000800 */
[----:B------:R-:W0:Y:S07]  /*0010*/  S2R R4, SR_TID.X ;  /* 0x0000000000047919 */ /* 0x000e2e0000002100 */
[----:B------:R-:W0:Y:S08]  /*0020*/  S2UR UR4, SR_CTAID.X ;  /* 0x00000000000479c3 */ /* 0x000e300000002500 */
[----:B------:R-:W0:Y:S08]  /*0030*/  LDC R5, c[0x0][0x360] ;  /* 0x0000d800ff057b82 */ /* 0x000e300000000800 */
[----:B------:R-:W1:Y:S01]  /*0040*/  LDC R3, c[0x0][0x394] ;  /* 0x0000e500ff037b82 */ /* 0x000e620000000800 */
[----:B0-----:R-:W-:-:S05]  /*0050*/  IMAD R6, R5, UR4, R4 ;  /* 0x0000000405067c24 */ /* 0x001fca000f8e0204 */
[----:B-1----:R-:W-:-:S13]  /*0060*/  ISETP.GE.U32.AND P0, PT, R6, R3, PT ;  /* 0x000000030600720c */ /* 0x002fda0003f06070 */
[----:B------:R-:W-:Y:S05]  /*0070*/  @P0 EXIT ;  /* 0x000000000000094d */ /* 0x000fea0003800000 */
[----:B------:R-:W-:Y:S01]  /*0080*/  ISETP.NE.AND P0, PT, R4, RZ, PT ;  /* 0x000000ff0400720c */ /* 0x000fe20003f05270 */
[----:B------:R-:W0:Y:S01]  /*0090*/  S2UR UR9, SR_CgaCtaId ;  /* 0x00000000000979c3 */ /* 0x000e220000008800 */
[----:B------:R-:W-:Y:S01]  /*00a0*/  UMOV UR7, 0x400 ;  /* 0x0000040000077882 */ /* 0x000fe20000000000 */
[----:B------:R-:W-:Y:S10]  /*00b0*/  BSSY.RECONVERGENT B0, `(.L_x_0) ;  /* 0x0000049000007945 */ /* 0x000ff40003800200 */
[----:B------:R-:W-:Y:S05]  /*00c0*/  @P0 BRA `(.L_x_1) ;  /* 0x00000004001c0947 */ /* 0x000fea0003800000 */
[----:B------:R-:W1:Y:S01]  /*00d0*/  S2UR UR5, SR_CgaCtaId ;  /* 0x00000000000579c3 */ /* 0x000e620000008800 */
[----:B------:R-:W-:Y:S01]  /*00e0*/  UMOV UR4, 0x400 ;  /* 0x0000040000047882 */ /* 0x000fe20000000000 */
[----:B------:R-:W-:Y:S02]  /*00f0*/  IMAD.MOV.U32 R0, RZ, RZ, 0xff ;  /* 0x000000ffff007424 */ /* 0x000fe400078e00ff */
[----:B------:R-:W-:Y:S02]  /*0100*/  HFMA2 R5, -RZ, RZ, 0, 1.490116119384765625e-05 ;  /* 0x000000faff057431 */ /* 0x000fe400000001ff */
[----:B------:R-:W-:Y:S02]  /*0110*/  IMAD.MOV.U32 R8, RZ, RZ, 0xf8 ;  /* 0x000000f8ff087424 */ /* 0x000fe400078e00ff */
[----:B------:R-:W-:Y:S02]  /*0120*/  IMAD.MOV.U32 R2, RZ, RZ, 0xfc ;  /* 0x000000fcff027424 */ /* 0x000fe400078e00ff */
[----:B------:R-:W-:-:S02]  /*0130*/  IMAD.MOV.U32 R7, RZ, RZ, 0xfe ;  /* 0x000000feff077424 */ /* 0x000fc400078e00ff */
[----:B------:R-:W-:Y:S01]  /*0140*/  IMAD.MOV.U32 R9, RZ, RZ, 0x8 ;  /* 0x00000008ff097424 */ /* 0x000fe200078e00ff */
[----:B-1----:R-:W-:-:S09]  /*0150*/  ULEA UR4, UR5, UR4, 0x18 ;  /* 0x0000000405047291 */ /* 0x002fd2000f8ec0ff */
[----:B------:R-:W-:Y:S04]  /*0160*/  STS.U8 [UR4], R0 ;  /* 0x00000000ff007988 */ /* 0x000fe80008000004 */
[----:B------:R-:W-:Y:S04]  /*0170*/  STS.U8 [UR4+0x4], R0 ;  /* 0x00000400ff007988 */ /* 0x000fe80008000004 */
[----:B------:R-:W-:Y:S04]  /*0180*/  STS.U8 [UR4+0x19], R0 ;  /* 0x00001900ff007988 */ /* 0x000fe80008000004 */
[----:B------:R1:W-:Y:S04]  /*0190*/  STS.U8 [UR4+0x2d], R0 ;  /* 0x00002d00ff007988 */ /* 0x0003e80008000004 */
[----:B------:R-:W-:Y:S01]  /*01a0*/  STS.U8 [UR4+0x1], R2 ;  /* 0x00000102ff007988 */ /* 0x000fe20008000004 */
[----:B-1----:R-:W-:-:S03]  /*01b0*/  PRMT R0, R8, 0x7610, R0 ;  /* 0x0000761008007816 */ /* 0x002fc60000000000 */
[----:B------:R-:W-:Y:S01]  /*01c0*/  STS.U8 [UR4+0x3], R2 ;  /* 0x00000302ff007988 */ /* 0x000fe20008000004 */
[----:B------:R-:W-:-:S03]  /*01d0*/  MOV R8, 0xf4 ;  /* 0x000000f400087802 */ /* 0x000fc60000000f00 */
[----:B------:R-:W-:Y:S04]  /*01e0*/  STS.U8 [UR4+0x1e], R2 ;  /* 0x00001e02ff007988 */ /* 0x000fe80008000004 */
[----:B------:R1:W-:Y:S04]  /*01f0*/  STS.U8 [UR4+0x28], R2 ;  /* 0x00002802ff007988 */ /* 0x0003e80008000004 */
[----:B------:R-:W-:Y:S01]  /*0200*/  STS.U8 [UR4+0x2], R5 ;  /* 0x00000205ff007988 */ /* 0x000fe20008000004 */
[----:B-1----:R-:W-:Y:S01]  /*0210*/  PRMT R2, R8, 0x7610, R2 ;  /* 0x0000761008027816 */ /* 0x002fe20000000002 */
[----:B------:R-:W-:-:S02]  /*0220*/  IMAD.MOV.U32 R8, RZ, RZ, 0x2 ;  /* 0x00000002ff087424 */ /* 0x000fc400078e00ff */
[----:B------:R1:W-:Y:S04]  /*0230*/  STS.U8 [UR4+0x23], R5 ;  /* 0x00002305ff007988 */ /* 0x0003e80008000004 */
[----:B------:R-:W-:Y:S01]  /*0240*/  STS.U8 [UR4+0x5], R7 ;  /* 0x00000507ff007988 */ /* 0x000fe20008000004 */
[----:B-1----:R-:W-:Y:S01]  /*0250*/  PRMT R5, R8, 0x7610, R5 ;  /* 0x0000761008057816 */ /* 0x002fe20000000005 */
[----:B------:R-:W-:Y:S02]  /*0260*/  HFMA2 R8, -RZ, RZ, 0, 7.152557373046875e-07 ;  /* 0x0000000cff087431 */ /* 0x000fe400000001ff */
[----:B------:R-:W-:Y:S04]  /*0270*/  STS.U8 [UR4+0x9], R7 ;  /* 0x00000907ff007988 */ /* 0x000fe80008000004 */
[----:B------:R-:W-:Y:S04]  /*0280*/  STS.U8 [UR4+0x1a], R7 ;  /* 0x00001a07ff007988 */ /* 0x000fe80008000004 */
[----:B------:R1:W-:Y:S04]  /*0290*/  STS.U8 [UR4+0x2e], R7 ;  /* 0x00002e07ff007988 */ /* 0x0003e80008000004 */
[----:B------:R-:W-:Y:S01]  /*02a0*/  STS.U8 [UR4+0x6], R0 ;  /* 0x00000600ff007988 */ /* 0x000fe20008000004 */
[----:B-1----:R-:W-:Y:S01]  /*02b0*/  PRMT R7, R9, 0x7610, R7 ;  /* 0x0000761009077816 */ /* 0x002fe20000000007 */
[----:B------:R-:W-:-:S02]  /*02c0*/  IMAD.MOV.U32 R9, RZ, RZ, 0x6 ;  /* 0x00000006ff097424 */ /* 0x000fc400078e00ff */
[----:B------:R-:W-:Y:S04]  /*02d0*/  STS.U8 [UR4+0x8], R0 ;  /* 0x00000800ff007988 */ /* 0x000fe80008000004 */
[----:B------:R-:W-:Y:S04]  /*02e0*/  STS.U8 [UR4+0x1f], R0 ;  /* 0x00001f00ff007988 */ /* 0x000fe80008000004 */
[----:B------:R1:W-:Y:S04]  /*02f0*/  STS.U8 [UR4+0x29], R0 ;  /* 0x00002900ff007988 */ /* 0x0003e80008000004 */
[----:B------:R-:W-:Y:S04]  /*0300*/  STS.U8 [UR4+0x7], R2 ;  /* 0x00000702ff007988 */ /* 0x000fe80008000004 */
[----:B------:R2:W-:Y:S01]  /*0310*/  STS.U8 [UR4+0x24], R2 ;  /* 0x00002402ff007988 */ /* 0x0005e20008000004 */
[----:B-1----:R-:W-:Y:S01]  /*0320*/  PRMT R0, R8, 0x7610, R0 ;  /* 0x0000761008007816 */ /* 0x002fe20000000000 */
[----:B------:R-:W-:-:S02]  /*0330*/  IMAD.MOV.U32 R8, RZ, RZ, 0x4 ;  /* 0x00000004ff087424 */ /* 0x000fc400078e00ff */
[----:B------:R-:W-:Y:S04]  /*0340*/  STS.U8 [UR4+0xf], R5 ;  /* 0x00000f05ff007988 */ /* 0x000fe80008000004 */
[----:B------:R-:W-:Y:S01]  /*0350*/  STS.U8 [UR4+0x13], R5 ;  /* 0x00001305ff007988 */ /* 0x000fe20008000004 */
[----:B--2---:R-:W-:-:S03]  /*0360*/  MOV R2, 0x1 ;  /* 0x0000000100027802 */ /* 0x004fc60000000f00 */
[----:B------:R-:W-:Y:S04]  /*0370*/  STS.U8 [UR4+0x1c], R5 ;  /* 0x00001c05ff007988 */ /* 0x000fe80008000004 */
[----:B------:R1:W-:Y:S04]  /*0380*/  STS.U8 [UR4+0x30], R5 ;  /* 0x00003005ff007988 */ /* 0x0003e80008000004 */
[----:B------:R2:W-:Y:S01]  /*0390*/  STS.U8 [UR4+0x10], R7 ;  /* 0x00001007ff007988 */ /* 0x0005e20008000004 */
[----:B-1----:R-:W-:-:S03]  /*03a0*/  PRMT R5, R9, 0x7610, R5 ;  /* 0x0000761009057816 */ /* 0x002fc60000000005 */
[----:B------:R2:W-:Y:S04]  /*03b0*/  STS.U8 [UR4+0x12], R7 ;  /* 0x00001207ff007988 */ /* 0x0005e80008000004 */
        /* <DEDUP_REMOVED lines=14> */
[----:B------:R-:W-:Y:S04]  /*04a0*/  STS.U8 [UR4+0xa], RZ ;  /* 0x00000affff007988 */ /* 0x000fe80008000004 */
        /* <DEDUP_REMOVED lines=8> */
[----:B--2---:R-:W-:Y:S01]  /*0530*/  STS.U8 [UR4+0x2f], RZ ;  /* 0x00002fffff007988 */ /* 0x004fe20008000004 */
.L_x_1:
[----:B0-----:R-:W-:Y:S05]  /*0540*/  BSYNC.RECONVERGENT B0 ;  /* 0x0000000000007941 */ /* 0x001fea0003800200 */
.L_x_0:
[----:B------:R-:W-:Y:S01]  /*0550*/  UIADD3 UR6, UPT, UPT, UR7, 0x32, URZ ;  /* 0x0000003207067890 */ /* 0x000fe2000fffe0ff */
[----:B------:R-:W-:Y:S01]  /*0560*/  BSSY.RECONVERGENT B0, `(.L_x_2) ;  /* 0x00000b5000007945 */ /* 0x000fe20003800200 */
[----:B------:R-:W-:Y:S02]  /*0570*/  UIADD3 UR5, UPT, UPT, UR7, 0x546, URZ ;  /* 0x0000054607057890 */ /* 0x000fe4000fffe0ff */
[----:B------:R-:W-:Y:S02]  /*0580*/  UIADD3 UR4, UPT, UPT, UR7, 0xa5a, URZ ;  /* 0x00000a5a07047890 */ /* 0x000fe4000fffe0ff */
[----:B------:R-:W-:Y:S02]  /*0590*/  ULEA UR8, UR9, UR6, 0x18 ;  /* 0x0000000609087291 */ /* 0x000fe4000f8ec0ff */
[----:B------:R-:W-:Y:S02]  /*05a0*/  ULEA UR5, UR9, UR5, 0x18 ;  /* 0x0000000509057291 */ /* 0x000fe4000f8ec0ff */
[----:B------:R-:W-:Y:S01]  /*05b0*/  ULEA UR4, UR9, UR4, 0x18 ;  /* 0x0000000409047291 */ /* 0x000fe2000f8ec0ff */
[----:B------:R-:W0:Y:S03]  /*05c0*/  LDCU.64 UR12, c[0x0][0x358] ;  /* 0x00006b00ff0c77ac */ /* 0x000e260008000a00 */
[----:B------:R-:W-:Y:S01]  /*05d0*/  VIADD R0, R4, UR5 ;  /* 0x0000000504007c36 */ /* 0x000fe20008000000 */
[----:B------:R1:W-:Y:S04]  /*05e0*/  STS.U8 [R4+UR8+0x2], RZ ;  /* 0x000002ff04007988 */ /* 0x0003e80008000008 */
[----:B------:R1:W-:Y:S04]  /*05f0*/  STS.U8 [R4+UR5+0x2], RZ ;  /* 0x000002ff04007988 */ /* 0x0003e80008000005 */
[----:B------:R1:W-:Y:S04]  /*0600*/  STS.U8 [R4+UR4+0x2], RZ ;  /* 0x000002ff04007988 */ /* 0x0003e80008000004 */
[----:B------:R1:W-:Y:S04]  /*0610*/  STS.U8 [R4+UR8+0x106], RZ ;  /* 0x000106ff04007988 */ /* 0x0003e80008000008 */
[----:B------:R1:W-:Y:S04]  /*0620*/  STS.U8 [R4+UR5+0x106], RZ ;  /* 0x000106ff04007988 */ /* 0x0003e80008000005 */
[----:B------:R1:W-:Y:S01]  /*0630*/  STS.U8 [R4+UR4+0x106], RZ ;  /* 0x000106ff04007988 */ /* 0x0003e20008000004 */
[----:B0-----:R-:W-:Y:S05]  /*0640*/  @P0 BRA `(.L_x_3) ;  /* 0x0000000800980947 */ /* 0x001fea0003800000 */
[----:B------:R-:W-:-:S05]  /*0650*/  VIADD R2, R6, 0xfffffffe ;  /* 0xfffffffe06027836 */ /* 0x000fca0000000000 */
[----:B------:R-:W-:-:S04]  /*0660*/  ISETP.GE.AND P0, PT, R2, R3, PT ;  /* 0x000000030200720c */ /* 0x000fc80003f06270 */
[----:B------:R-:W-:-:S13]  /*0670*/  ISETP.LT.OR P0, PT, R6, 0x2, P0 ;  /* 0x000000020600780c */ /* 0x000fda0000701670 */
[----:B------:R-:W0:Y:S08]  /*0680*/  @!P0 LDC R13, c[0x0][0x398] ;  /* 0x0000e600ff0d8b82 */ /* 0x000e300000000800 */
[----:B------:R-:W2:Y:S01]  /*0690*/  @!P0 LDC.64 R14, c[0x0][0x380] ;  /* 0x0000e000ff0e8b82 */ /* 0x000ea20000000a00 */
[----:B0-----:R-:W-:-:S04]  /*06a0*/  @!P0 IMAD R13, R2, R13, RZ ;  /* 0x0000000d020d8224 */ /* 0x001fc800078e02ff */
[C---:B------:R-:W-:Y:S01]  /*06b0*/  @!P0 VIADD R11, R13.reuse, 0x1 ;  /* 0x000000010d0b8836 */ /* 0x040fe20000000000 */
[C---:B------:R-:W-:Y:S02]  /*06c0*/  @!P0 IADD3 R9, PT, PT, R13.reuse, 0x2, RZ ;  /* 0x000000020d098810 */ /* 0x040fe40007ffe0ff */
[-C--:B--2---:R-:W-:Y:S02]  /*06d0*/  @!P0 IADD3 R12, P3, PT, R13, R14.reuse, RZ ;  /* 0x0000000e0d0c8210 */ /* 0x084fe40007f7e0ff */
[-C--:B------:R-:W-:Y:S02]  /*06e0*/  @!P0 IADD3 R10, P2, PT, R11, R14.reuse, RZ ;  /* 0x0000000e0b0a8210 */ /* 0x080fe40007f5e0ff */
[----:B------:R-:W-:Y:S01]  /*06f0*/  @!P0 IADD3 R8, P1, PT, R9, R14, RZ ;  /* 0x0000000e09088210 */ /* 0x000fe20007f3e0ff */
[--C-:B------:R-:W-:Y:S02]  /*0700*/  @!P0 IMAD.X R13, RZ, RZ, R15.reuse, P3 ;  /* 0x000000ffff0d8224 */ /* 0x100fe400018e060f */
[----:B------:R-:W-:Y:S01]  /*0710*/  @!P0 IMAD.X R11, RZ, RZ, R15, P2 ;  /* 0x000000ffff0b8224 */ /* 0x000fe200010e060f */
[----:B------:R-:W-:-:S02]  /*0720*/  @!P0 IADD3.X R9, PT, PT, RZ, R15, RZ, P1, !PT ;  /* 0x0000000fff098210 */ /* 0x000fc40000ffe4ff */
[----:B------:R-:W2:Y:S04]  /*0730*/  @!P0 LDG.E.U8 R14, desc[UR12][R12.64] ;  /* 0x0000000c0c0e8981 */ /* 0x000ea8000c1e1100 */
[----:B------:R-:W3:Y:S04]  /*0740*/  @!P0 LDG.E.U8 R8, desc[UR12][R8.64] ;  /* 0x0000000c08088981 */ /* 0x000ee8000c1e1100 */
[----:B------:R-:W4:Y:S01]  /*0750*/  @!P0 LDG.E.U8 R10, desc[UR12][R10.64] ;  /* 0x0000000c0a0a8981 */ /* 0x000f22000c1e1100 */
[----:B------:R-:W-:Y:S01]  /*0760*/  IMAD.U32 R16, RZ, RZ, UR7 ;  /* 0x00000007ff107e24 */ /* 0x000fe2000f8e00ff */
[C---:B------:R-:W-:Y:S01]  /*0770*/  ISETP.GT.AND P1, PT, R6.reuse, R3, PT ;  /* 0x000000030600720c */ /* 0x040fe20003f24270 */
[----:B------:R-:W-:Y:S01]  /*0780*/  BSSY.RECONVERGENT B1, `(.L_x_4) ;  /* 0x000002c000017945 */ /* 0x000fe20003800200 */
[----:B------:R-:W0:Y:S02]  /*0790*/  S2R R5, SR_CgaCtaId ;  /* 0x0000000000057919 */ /* 0x000e240000008800 */
[----:B------:R-:W-:-:S02]  /*07a0*/  ISETP.LT.OR P1, PT, R6, 0x1, P1 ;  /* 0x000000010600780c */ /* 0x000fc40000f21670 */
[----:B0-----:R-:W-:-:S05]  /*07b0*/  LEA R5, R5, R16, 0x18 ;  /* 0x0000001005057211 */ /* 0x001fca00078ec0ff */
[----:B------:R0:W-:Y:S04]  /*07c0*/  STS.U8 [R5+0x32], RZ ;  /* 0x000032ff05007388 */ /* 0x0001e80000000000 */
        /* <DEDUP_REMOVED lines=10> */
[----:B------:R0:W-:Y:S01]  /*0870*/  STS.U8 [R5+0xb5f], RZ ;  /* 0x000b5fff05007388 */ /* 0x0001e20000000000 */
[----:B------:R-:W-:-:S03]  /*0880*/  @P0 PRMT R14, RZ, 0x7610, R14 ;  /* 0x00007610ff0e0816 */ /* 0x000fc6000000000e */
[----:B---3--:R0:W-:Y:S04]  /*0890*/  @!P0 STS.U8 [R5+0x23a], R8 ;  /* 0x00023a0805008388 */ /* 0x0081e80000000000 */
[----:B----4-:R0:W-:Y:S04]  /*08a0*/  @!P0 STS.U8 [R5+0x74e], R10 ;  /* 0x00074e0a05008388 */ /* 0x0101e80000000000 */
[----:B--2---:R0:W-:Y:S04]  /*08b0*/  STS.U8 [R5+0xc62], R14 ;  /* 0x000c620e05007388 */ /* 0x0041e80000000000 */
[----:B------:R0:W-:Y:S04]  /*08c0*/  @P0 STS.U8 [R5+0x23a], RZ ;  /* 0x00023aff05000388 */ /* 0x0001e80000000000 */
[----:B------:R0:W-:Y:S01]  /*08d0*/  @P0 STS.U8 [R5+0x74e], RZ ;  /* 0x00074eff05000388 */ /* 0x0001e20000000000 */
[----:B------:R-:W-:Y:S05]  /*08e0*/  @P1 BRA `(.L_x_5) ;  /* 0x0000000000481947 */ /* 0x000fea0003800000 */
[----:B------:R-:W2:Y:S01]  /*08f0*/  LDCU UR6, c[0x0][0x398] ;  /* 0x00007300ff0677ac */ /* 0x000ea20008000800 */
[----:B------:R-:W-:Y:S01]  /*0900*/  IADD3 R7, PT, PT, R6, -0x1, RZ ;  /* 0xffffffff06077810 */ /* 0x000fe20007ffe0ff */
[----:B------:R-:W3:Y:S04]  /*0910*/  LDCU.64 UR10, c[0x0][0x380] ;  /* 0x00007000ff0a77ac */ /* 0x000ee80008000a00 */
[----:B--2---:R-:W-:-:S04]  /*0920*/  IMAD R7, R7, UR6, RZ ;  /* 0x0000000607077c24 */ /* 0x004fc8000f8e02ff */
[C---:B0-----:R-:W-:Y:S02]  /*0930*/  VIADD R10, R7.reuse, 0x1 ;  /* 0x00000001070a7836 */ /* 0x041fe40000000000 */
[----:B------:R-:W-:-:S03]  /*0940*/  VIADD R8, R7, 0x2 ;  /* 0x0000000207087836 */ /* 0x000fc60000000000 */
[----:B---3--:R-:W-:Y:S02]  /*0950*/  IADD3 R10, P3, PT, R10, UR10, RZ ;  /* 0x0000000a0a0a7c10 */ /* 0x008fe4000ff7e0ff */
[----:B------:R-:W-:-:S03]  /*0960*/  IADD3 R8, P2, PT, R8, UR10, RZ ;  /* 0x0000000a08087c10 */ /* 0x000fc6000ff5e0ff */
[----:B------:R-:W-:Y:S01]  /*0970*/  IMAD.X R11, RZ, RZ, UR11, P3 ;  /* 0x0000000bff0b7e24 */ /* 0x000fe200098e06ff */
[----:B------:R-:W-:-:S04]  /*0980*/  IADD3.X R9, PT, PT, RZ, UR11, RZ, P2, !PT ;  /* 0x0000000bff097c10 */ /* 0x000fc800097fe4ff */
[----:B------:R-:W2:Y:S04]  /*0990*/  LDG.E.U8 R10, desc[UR12][R10.64] ;  /* 0x0000000c0a0a7981 */ /* 0x000ea8000c1e1100 */
[----:B------:R-:W3:Y:S01]  /*09a0*/  LDG.E.U8 R8, desc[UR12][R8.64] ;  /* 0x0000000c08087981 */ /* 0x000ee2000c1e1100 */
[----:B------:R-:W-:-:S05]  /*09b0*/  IADD3 R12, P2, PT, R7, UR10, RZ ;  /* 0x0000000a070c7c10 */ /* 0x000fca000ff5e0ff */
[----:B------:R-:W-:-:S05]  /*09c0*/  IMAD.X R13, RZ, RZ, UR11, P2 ;  /* 0x0000000bff0d7e24 */ /* 0x000fca00090e06ff */
[----:B------:R0:W5:Y:S04]  /*09d0*/  LDG.E.U8 R12, desc[UR12][R12.64] ;  /* 0x0000000c0c0c7981 */ /* 0x000168000c1e1100 */
[----:B--2---:R0:W-:Y:S04]  /*09e0*/  STS.U8 [R5+0x74f], R10 ;  /* 0x00074f0a05007388 */ /* 0x0041e80000000000 */
[----:B---3--:R0:W-:Y:S01]  /*09f0*/  STS.U8 [R5+0x23b], R8 ;  /* 0x00023b0805007388 */ /* 0x0081e20000000000 */
[----:B------:R-:W-:Y:S05]  /*0a00*/  BRA `(.L_x_6) ;  /* 0x00000000000c7947 */ /* 0x000fea0003800000 */
.L_x_5:
[----:B------:R2:W-:Y:S01]  /*0a10*/  STS.U8 [R5+0x23b], RZ ;  /* 0x00023bff05007388 */ /* 0x0005e20000000000 */
[----:B------:R-:W-:-:S03]  /*0a20*/  PRMT R12, RZ, 0x7610, R12 ;  /* 0x00007610ff0c7816 */ /* 0x000fc6000000000c */
[----:B------:R2:W-:Y:S04]  /*0a30*/  STS.U8 [R5+0x74f], RZ ;  /* 0x00074fff05007388 */ /* 0x0005e80000000000 */
.L_x_6:
[----:B------:R-:W-:Y:S05]  /*0a40*/  BSYNC.RECONVERGENT B1 ;  /* 0x0000000000017941 */ /* 0x000fea0003800200 */
.L_x_4:
[----:B-----5:R3:W-:Y:S01]  /*0a50*/  STS.U8 [R5+0xc63], R12 ;  /* 0x000c630c05007388 */ /* 0x0207e20000000000 */
[----:B------:R-:W-:Y:S04]  /*0a60*/  BSSY.RECONVERGENT B1, `(.L_x_7) ;  /* 0x0000017000017945 */ /* 0x000fe80003800200 */
[----:B------:R-:W-:Y:S05]  /*0a70*/  @P0 BRA `(.L_x_8) ;  /* 0x0000000000480947 */ /* 0x000fea0003800000 */
[----:B------:R-:W4:Y:S01]  /*0a80*/  LDCU UR6, c[0x0][0x398] ;  /* 0x00007300ff0677ac */ /* 0x000f220008000800 */
[----:B------:R-:W-:Y:S01]  /*0a90*/  IADD3 R7, PT, PT, R2, R3, RZ ;  /* 0x0000000302077210 */ /* 0x000fe20007ffe0ff */
[----:B------:R-:W1:Y:S04]  /*0aa0*/  LDCU.64 UR10, c[0x0][0x380] ;  /* 0x00007000ff0a77ac */ /* 0x000e680008000a00 */
[----:B----4-:R-:W-:-:S04]  /*0ab0*/  IMAD R7, R7, UR6, RZ ;  /* 0x0000000607077c24 */ /* 0x010fc8000f8e02ff */
[C---:B0-----:R-:W-:Y:S02]  /*0ac0*/  VIADD R10, R7.reuse, 0x1 ;  /* 0x00000001070a7836 */ /* 0x041fe40000000000 */
[----:B------:R-:W-:-:S03]  /*0ad0*/  VIADD R8, R7, 0x2 ;  /* 0x0000000207087836 */ /* 0x000fc60000000000 */
[----:B-1----:R-:W-:Y:S02]  /*0ae0*/  IADD3 R10, P3, PT, R10, UR10, RZ ;  /* 0x0000000a0a0a7c10 */ /* 0x002fe4000ff7e0ff */
[----:B------:R-:W-:-:S03]  /*0af0*/  IADD3 R8, P2, PT, R8, UR10, RZ ;  /* 0x0000000a08087c10 */ /* 0x000fc6000ff5e0ff */
[----:B------:R-:W-:Y:S01]  /*0b00*/  IMAD.X R11, RZ, RZ, UR11, P3 ;  /* 0x0000000bff0b7e24 */ /* 0x000fe200098e06ff */
[----:B------:R-:W-:-:S04]  /*0b10*/  IADD3.X R9, PT, PT, RZ, UR11, RZ, P2, !PT ;  /* 0x0000000bff097c10 */ /* 0x000fc800097fe4ff */
[----:B------:R-:W4:Y:S04]  /*0b20*/  LDG.E.U8 R10, desc[UR12][R10.64] ;  /* 0x0000000c0a0a7981 */ /* 0x000f28000c1e1100 */
[----:B------:R-:W2:Y:S01]  /*0b30*/  LDG.E.U8 R8, desc[UR12][R8.64] ;  /* 0x0000000c08087981 */ /* 0x000ea2000c1e1100 */
[----:B---3--:R-:W-:-:S05]  /*0b40*/  IADD3 R12, P2, PT, R7, UR10, RZ ;  /* 0x0000000a070c7c10 */ /* 0x008fca000ff5e0ff */
[----:B------:R-:W-:-:S05]  /*0b50*/  IMAD.X R13, RZ, RZ, UR11, P2 ;  /* 0x0000000bff0d7e24 */ /* 0x000fca00090e06ff */
[----:B------:R0:W5:Y:S04]  /*0b60*/  LDG.E.U8 R12, desc[UR12][R12.64] ;  /* 0x0000000c0c0c7981 */ /* 0x000168000c1e1100 */
[----:B----4-:R0:W-:Y:S04]  /*0b70*/  STS.U8 [R5+0x852], R10 ;  /* 0x0008520a05007388 */ /* 0x0101e80000000000 */
[----:B--2---:R0:W-:Y:S01]  /*0b80*/  STS.U8 [R5+0x33e], R8 ;  /* 0x00033e0805007388 */ /* 0x0041e20000000000 */
[----:B------:R-:W-:Y:S05]  /*0b90*/  BRA `(.L_x_9) ;  /* 0x00000000000c7947 */ /* 0x000fea0003800000 */
.L_x_8:
[----:B------:R4:W-:Y:S01]  /*0ba0*/  STS.U8 [R5+0x33e], RZ ;  /* 0x00033eff05007388 */ /* 0x0009e20000000000 */
[----:B---3--:R-:W-:-:S03]  /*0bb0*/  PRMT R12, RZ, 0x7610, R12 ;  /* 0x00007610ff0c7816 */ /* 0x008fc6000000000c */
[----:B------:R4:W-:Y:S04]  /*0bc0*/  STS.U8 [R5+0x852], RZ ;  /* 0x000852ff05007388 */ /* 0x0009e80000000000 */
.L_x_9:
[----:B------:R-:W-:Y:S05]  /*0bd0*/  BSYNC.RECONVERGENT B1 ;  /* 0x0000000000017941 */ /* 0x000fea0003800200 */
.L_x_7:
[----:B-----5:R3:W-:Y:S01]  /*0be0*/  STS.U8 [R5+0xd66], R12 ;  /* 0x000d660c05007388 */ /* 0x0207e20000000000 */
[----:B------:R-:W-:Y:S04]  /*0bf0*/  BSSY.RECONVERGENT B1, `(.L_x_10) ;  /* 0x0000017000017945 */ /* 0x000fe80003800200 */
[----:B------:R-:W-:Y:S05]  /*0c00*/  @P1 BRA `(.L_x_11) ;  /* 0x0000000000481947 */ /* 0x000fea0003800000 */
[----:B------:R-:W0:Y:S01]  /*0c10*/  LDCU UR6, c[0x0][0x398] ;  /* 0x00007300ff0677ac */ /* 0x000e220008000800 */
[----:B------:R-:W-:Y:S01]  /*0c20*/  IADD3 R7, PT, PT, R6, -0x1, R3 ;  /* 0xffffffff06077810 */ /* 0x000fe20007ffe003 */
[----:B------:R-:W1:Y:S04]  /*0c30*/  LDCU.64 UR10, c[0x0][0x380] ;  /* 0x00007000ff0a77ac */ /* 0x000e680008000a00 */
[----:B0-----:R-:W-:-:S04]  /*0c40*/  IMAD R7, R7, UR6, RZ ;  /* 0x0000000607077c24 */ /* 0x001fc8000f8e02ff */
[C---:B------:R-:W-:Y:S01]  /*0c50*/  VIADD R10, R7.reuse, 0x1 ;  /* 0x00000001070a7836 */ /* 0x040fe20000000000 */
[----:B------:R-:W-:-:S04]  /*0c60*/  IADD3 R8, PT, PT, R7, 0x2, RZ ;  /* 0x0000000207087810 */ /* 0x000fc80007ffe0ff */
[----:B-1----:R-:W-:Y:S02]  /*0c70*/  IADD3 R8, P2, PT, R8, UR10, RZ ;  /* 0x0000000a08087c10 */ /* 0x002fe4000ff5e0ff */
[----:B------:R-:W-:-:S03]  /*0c80*/  IADD3 R10, P3, PT, R10, UR10, RZ ;  /* 0x0000000a0a0a7c10 */ /* 0x000fc6000ff7e0ff */
[----:B------:R-:W-:Y:S01]  /*0c90*/  IMAD.X R9, RZ, RZ, UR11, P2 ;  /* 0x0000000bff097e24 */ /* 0x000fe200090e06ff */
[----:B------:R-:W-:-:S04]  /*0ca0*/  IADD3.X R11, PT, PT, RZ, UR11, RZ, P3, !PT ;  /* 0x0000000bff0b7c10 */ /* 0x000fc80009ffe4ff */
[----:B------:R-:W2:Y:S04]  /*0cb0*/  LDG.E.U8 R8, desc[UR12][R8.64] ;  /* 0x0000000c08087981 */ /* 0x000ea8000c1e1100 */
[----:B------:R-:W4:Y:S01]  /*0cc0*/  LDG.E.U8 R10, desc[UR12][R10.64] ;  /* 0x0000000c0a0a7981 */ /* 0x000f22000c1e1100 */
[----:B---3--:R-:W-:-:S05]  /*0cd0*/  IADD3 R12, P2, PT, R7, UR10, RZ ;  /* 0x0000000a070c7c10 */ /* 0x008fca000ff5e0ff */
[----:B------:R-:W-:-:S05]  /*0ce0*/  IMAD.X R13, RZ, RZ, UR11, P2 ;  /* 0x0000000bff0d7e24 */ /* 0x000fca00090e06ff */
[----:B------:R0:W5:Y:S04]  /*0cf0*/  LDG.E.U8 R12, desc[UR12][R12.64] ;  /* 0x0000000c0c0c7981 */ /* 0x000168000c1e1100 */
[----:B--2---:R0:W-:Y:S04]  /*0d00*/  STS.U8 [R5+0x33f], R8 ;  /* 0x00033f0805007388 */ /* 0x0041e80000000000 */
[----:B----4-:R0:W-:Y:S01]  /*0d10*/  STS.U8 [R5+0x853], R10 ;  /* 0x0008530a05007388 */ /* 0x0101e20000000000 */
[----:B------:R-:W-:Y:S05]  /*0d20*/  BRA `(.L_x_12) ;  /* 0x00000000000c7947 */ /* 0x000fea0003800000 */
.L_x_11:
[----:B------:R0:W-:Y:S01]  /*0d30*/  STS.U8 [R5+0x33f], RZ ;  /* 0x00033fff05007388 */ /* 0x0001e20000000000 */
[----:B---3--:R-:W-:-:S03]  /*0d40*/  PRMT R12, RZ, 0x7610, R12 ;  /* 0x00007610ff0c7816 */ /* 0x008fc6000000000c */
[----:B------:R0:W-:Y:S04]  /*0d50*/  STS.U8 [R5+0x853], RZ ;  /* 0x000853ff05007388 */ /* 0x0001e80000000000 */
.L_x_12:
[----:B------:R-:W-:Y:S05]  /*0d60*/  BSYNC.RECONVERGENT B1 ;  /* 0x0000000000017941 */ /* 0x000fea0003800200 */
.L_x_10:
[----:B-----5:R3:W-:Y:S01]  /*0d70*/  STS.U8 [R5+0xd67], R12 ;  /* 0x000d670c05007388 */ /* 0x0207e20000000000 */
[----:B------:R-:W-:Y:S04]  /*0d80*/  BSSY.RECONVERGENT B1, `(.L_x_13) ;  /* 0x0000017000017945 */ /* 0x000fe80003800200 */
[----:B------:R-:W-:Y:S05]  /*0d90*/  @P0 BRA `(.L_x_14) ;  /* 0x0000000000480947 */ /* 0x000fea0003800000 */
[----:B------:R-:W0:Y:S01]  /*0da0*/  LDCU UR6, c[0x0][0x398] ;  /* 0x00007300ff0677ac */ /* 0x000e220008000800 */
[----:B------:R-:W-:Y:S01]  /*0db0*/  IMAD R2, R3, 0x2, R2 ;  /* 0x0000000203027824 */ /* 0x000fe200078e0202 */
[----:B------:R-:W1:Y:S03]  /*0dc0*/  LDCU.64 UR10, c[0x0][0x380] ;  /* 0x00007000ff0a77ac */ /* 0x000e660008000a00 */
        /* <DEDUP_REMOVED lines=15> */
.L_x_14:
[----:B------:R0:W-:Y:S01]  /*0ec0*/  STS.U8 [R5+0x442], RZ ;  /* 0x000442ff05007388 */ /* 0x0001e20000000000 */
[----:B---3--:R-:W-:-:S03]  /*0ed0*/  PRMT R12, RZ, 0x7610, R12 ;  /* 0x00007610ff0c7816 */ /* 0x008fc6000000000c */
[----:B------:R0:W-:Y:S04]  /*0ee0*/  STS.U8 [R5+0x956], RZ ;  /* 0x000956ff05007388 */ /* 0x0001e80000000000 */
.L_x_15:
[----:B------:R-:W-:Y:S05]  /*0ef0*/  BSYNC.RECONVERGENT B1 ;  /* 0x0000000000017941 */ /* 0x000fea0003800200 */
.L_x_13:
[----:B-----5:R3:W-:Y:S01]  /*0f00*/  STS.U8 [R5+0xe6a], R12 ;  /* 0x000e6a0c05007388 */ /* 0x0207e20000000000 */
[----:B------:R-:W-:Y:S04]  /*0f10*/  BSSY.RECONVERGENT B1, `(.L_x_16) ;  /* 0x0000018000017945 */ /* 0x000fe80003800200 */
[----:B------:R-:W-:Y:S05]  /*0f20*/  @P1 BRA `(.L_x_17) ;  /* 0x00000000004c1947 */ /* 0x000fea0003800000 */
[----:B------:R-:W0:Y:S01]  /*0f30*/  LDCU UR6, c[0x0][0x398] ;  /* 0x00007300ff0677ac */ /* 0x000e220008000800 */
[----:B------:R-:W-:Y:S01]  /*0f40*/  IMAD R2, R3, 0x2, R6 ;  /* 0x0000000203027824 */ /* 0x000fe200078e0206 */
[----:B------:R-:W1:Y:S04]  /*0f50*/  LDCU.64 UR10, c[0x0][0x380] ;  /* 0x00007000ff0a77ac */ /* 0x000e680008000a00 */
[----:B------:R-:W-:-:S05]  /*0f60*/  IADD3 R2, PT, PT, R2, -0x1, RZ ;  /* 0xffffffff02027810 */ /* 0x000fca0007ffe0ff */
[----:B0-----:R-:W-:-:S04]  /*0f70*/  IMAD R2, R2, UR6, RZ ;  /* 0x0000000602027c24 */ /* 0x001fc8000f8e02ff */
[C---:B------:R-:W-:Y:S02]  /*0f80*/  VIADD R10, R2.reuse, 0x1 ;  /* 0x00000001020a7836 */ /* 0x040fe40000000000 */
[----:B------:R-:W-:-:S03]  /*0f90*/  VIADD R8, R2, 0x2 ;  /* 0x0000000202087836 */ /* 0x000fc60000000000 */
        /* <DEDUP_REMOVED lines=12> */
.L_x_17:
[----:B------:R0:W-:Y:S01]  /*1060*/  STS.U8 [R5+0x443], RZ ;  /* 0x000443ff05007388 */ /* 0x0001e20000000000 */
[----:B---3--:R-:W-:-:S03]  /*1070*/  PRMT R12, RZ, 0x7610, R12 ;  /* 0x00007610ff0c7816 */ /* 0x008fc6000000000c */
[----:B------:R0:W-:Y:S04]  /*1080*/  STS.U8 [R5+0x957], RZ ;  /* 0x000957ff05007388 */ /* 0x0001e80000000000 */
.L_x_18:
[----:B------:R-:W-:Y:S05]  /*1090*/  BSYNC.RECONVERGENT B1 ;  /* 0x0000000000017941 */ /* 0x000fea0003800200 */
.L_x_16:
[----:B-----5:R3:W-:Y:S02]  /*10a0*/  STS.U8 [R5+0xe6b], R12 ;  /* 0x000e6b0c05007388 */ /* 0x0207e40000000000 */
.L_x_3:
[----:B------:R-:W-:Y:S05]  /*10b0*/  BSYNC.RECONVERGENT B0 ;  /* 0x0000000000007941 */ /* 0x000fea0003800200 */
.L_x_2:
[----:B------:R-:W-:Y:S01]  /*10c0*/  ISETP.NE.AND P0, PT, R4, 0xff, PT ;  /* 0x000000ff0400780c */ /* 0x000fe20003f05270 */
[----:B------:R-:W-:-:S12]  /*10d0*/  BSSY.RECONVERGENT B0, `(.L_x_19) ;  /* 0x00000a3000007945 */ /* 0x000fd80003800200 */
[----:B------:R-:W-:Y:S05]  /*10e0*/  @P0 BRA `(.L_x_20) ;  /* 0x0000000800840947 */ /* 0x000fea0003800000 */
[C---:B------:R-:W-:Y:S01]  /*10f0*/  IADD3 R2, PT, PT, R6.reuse, 0x1, RZ ;  /* 0x0000000106027810 */ /* 0x040fe20007ffe0ff */
[----:B---3--:R-:W-:-:S03]  /*1100*/  VIADD R12, R6, 0x2 ;  /* 0x00000002060c7836 */ /* 0x008fc60000000000 */
[-C--:B------:R-:W-:Y:S02]  /*1110*/  ISETP.GE.AND P0, PT, R2, R3.reuse, PT ;  /* 0x000000030200720c */ /* 0x080fe40003f06270 */
[----:B------:R-:W-:Y:S02]  /*1120*/  ISETP.GE.AND P1, PT, R12, R3, PT ;  /* 0x000000030c00720c */ /* 0x000fe40003f26270 */
[C---:B------:R-:W-:Y:S02]  /*1130*/  ISETP.LT.OR P0, PT, R6.reuse, -0x1, P0 ;  /* 0xffffffff0600780c */ /* 0x040fe40000701670 */
[----:B------:R-:W-:-:S11]  /*1140*/  ISETP.LT.OR P1, PT, R6, -0x2, P1 ;  /* 0xfffffffe0600780c */ /* 0x000fd60000f21670 */
[----:B0-2-4-:R-:W0:Y:S08]  /*1150*/  @!P0 LDC R5, c[0x0][0x398] ;  /* 0x0000e600ff058b82 */ /* 0x015e300000000800 */
[----:B------:R-:W2:Y:S08]  /*1160*/  @!P0 LDC.64 R8, c[0x0][0x380] ;  /* 0x0000e000ff088b82 */ /* 0x000eb00000000a00 */
[----:B------:R-:W3:Y:S08]  /*1170*/  @!P1 LDC R19, c[0x0][0x398] ;  /* 0x0000e600ff139b82 */ /* 0x000ef00000000800 */
[----:B------:R-:W4:Y:S01]  /*1180*/  @!P1 LDC.64 R10, c[0x0][0x380] ;  /* 0x0000e000ff0a9b82 */ /* 0x000f220000000a00 */
[----:B0-----:R-:W-:-:S04]  /*1190*/  @!P0 IMAD R5, R2, R5, RZ ;  /* 0x0000000502058224 */ /* 0x001fc800078e02ff */
[C---:B------:R-:W-:Y:S01]  /*11a0*/  @!P0 VIADD R15, R5.reuse, 0x2 ;  /* 0x00000002050f8836 */ /* 0x040fe20000000000 */
[C---:B--2---:R-:W-:Y:S02]  /*11b0*/  @!P0 IADD3 R20, P2, PT, R5.reuse, R8, RZ ;  /* 0x0000000805148210 */ /* 0x044fe40007f5e0ff */
[----:B------:R-:W-:-:S03]  /*11c0*/  @!P0 IADD3 R5, PT, PT, R5, 0x1, RZ ;  /* 0x0000000105058810 */ /* 0x000fc60007ffe0ff */
[--C-:B------:R-:W-:Y:S01]  /*11d0*/  @!P0 IMAD.X R21, RZ, RZ, R9.reuse, P2 ;  /* 0x000000ffff158224 */ /* 0x100fe200010e0609 */
[-C--:B------:R-:W-:Y:S01]  /*11e0*/  @!P0 IADD3 R14, P2, PT, R15, R8.reuse, RZ ;  /* 0x000000080f0e8210 */ /* 0x080fe20007f5e0ff */
[----:B---3--:R-:W-:Y:S01]  /*11f0*/  @!P1 IMAD R19, R12, R19, RZ ;  /* 0x000000130c139224 */ /* 0x008fe200078e02ff */
[----:B------:R-:W-:Y:S02]  /*1200*/  @!P0 IADD3 R8, P3, PT, R5, R8, RZ ;  /* 0x0000000805088210 */ /* 0x000fe40007f7e0ff */
[----:B------:R-:W2:Y:S01]  /*1210*/  @!P0 LDG.E.U8 R20, desc[UR12][R20.64] ;  /* 0x0000000c14148981 */ /* 0x000ea2000c1e1100 */
[----:B------:R-:W-:Y:S01]  /*1220*/  @!P0 IADD3.X R15, PT, PT, RZ, R9, RZ, P2, !PT ;  /* 0x00000009ff0f8210 */ /* 0x000fe200017fe4ff */
[C---:B------:R-:W-:Y:S02]  /*1230*/  @!P1 VIADD R17, R19.reuse, 0x2 ;  /* 0x0000000213119836 */ /* 0x040fe40000000000 */
[C---:B------:R-:W-:Y:S01]  /*1240*/  @!P1 VIADD R5, R19.reuse, 0x1 ;  /* 0x0000000113059836 */ /* 0x040fe20000000000 */
[-C--:B----4-:R-:W-:Y:S01]  /*1250*/  @!P1 IADD3 R18, P4, PT, R19, R10.reuse, RZ ;  /* 0x0000000a13129210 */ /* 0x090fe20007f9e0ff */
[----:B------:R-:W-:Y:S01]  /*1260*/  @!P0 IMAD.X R9, RZ, RZ, R9, P3 ;  /* 0x000000ffff098224 */ /* 0x000fe200018e0609 */
[-C--:B------:R-:W-:Y:S01]  /*1270*/  @!P1 IADD3 R16, P2, PT, R17, R10.reuse, RZ ;  /* 0x0000000a11109210 */ /* 0x080fe20007f5e0ff */
[----:B------:R-:W3:Y:S01]  /*1280*/  @!P0 LDG.E.U8 R14, desc[UR12][R14.64] ;  /* 0x0000000c0e0e8981 */ /* 0x000ee2000c1e1100 */
[----:B------:R-:W-:-:S02]  /*1290*/  @!P1 IADD3 R10, P3, PT, R5, R10, RZ ;  /* 0x0000000a050a9210 */ /* 0x000fc40007f7e0ff */
[----:B------:R-:W-:Y:S01]  /*12a0*/  @!P1 IADD3.X R19, PT, PT, RZ, R11, RZ, P4, !PT ;  /* 0x0000000bff139210 */ /* 0x000fe200027fe4ff */
[--C-:B------:R-:W-:Y:S01]  /*12b0*/  @!P1 IMAD.X R17, RZ, RZ, R11.reuse, P2 ;  /* 0x000000ffff119224 */ /* 0x100fe200010e060b */
[----:B------:R-:W4:Y:S01]  /*12c0*/  @!P0 LDG.E.U8 R8, desc[UR12][R8.64] ;  /* 0x0000000c08088981 */ /* 0x000f22000c1e1100 */
[----:B------:R-:W-:-:S03]  /*12d0*/  @!P1 IMAD.X R11, RZ, RZ, R11, P3 ;  /* 0x000000ffff0b9224 */ /* 0x000fc600018e060b */
[----:B------:R-:W5:Y:S04]  /*12e0*/  @!P1 LDG.E.U8 R22, desc[UR12][R18.64] ;  /* 0x0000000c12169981 */ /* 0x000f68000c1e1100 */
[----:B------:R-:W5:Y:S04]  /*12f0*/  @!P1 LDG.E.U8 R16, desc[UR12][R16.64] ;  /* 0x0000000c10109981 */ /* 0x000f68000c1e1100 */
[----:B------:R-:W5:Y:S01]  /*1300*/  @!P1 LDG.E.U8 R10, desc[UR12][R10.64] ;  /* 0x0000000c0a0a9981 */ /* 0x000f62000c1e1100 */
[----:B------:R-:W-:Y:S01]  /*1310*/  MOV R24, UR7 ;  /* 0x0000000700187c02 */ /* 0x000fe20008000f00 */
[----:B------:R-:W-:Y:S01]  /*1320*/  BSSY.RECONVERGENT B1, `(.L_x_21) ;  /* 0x0000031000017945 */ /* 0x000fe20003800200 */
[----:B------:R-:W0:Y:S02]  /*1330*/  S2R R5, SR_CgaCtaId ;  /* 0x0000000000057919 */ /* 0x000e240000008800 */
        /* <DEDUP_REMOVED lines=13> */
[----:B------:R-:W-:-:S05]  /*1410*/  @P0 PRMT R20, RZ, 0x7610, R20 ;  /* 0x00007610ff140816 */ /* 0x000fca0000000014 */
[----:B--2---:R0:W-:Y:S04]  /*1420*/  STS.U8 [R5+0xd64], R20 ;  /* 0x000d641405007388 */ /* 0x0041e80000000000 */
[----:B---3--:R0:W-:Y:S04]  /*1430*/  @!P0 STS.U8 [R5+0x33c], R14 ;  /* 0x00033c0e05008388 */ /* 0x0081e80000000000 */
[----:B------:R0:W-:Y:S04]  /*1440*/  @P0 STS.U8 [R5+0x33c], RZ ;  /* 0x00033cff05000388 */ /* 0x0001e80000000000 */
[----:B----4-:R0:W-:Y:S01]  /*1450*/  @!P0 STS.U8 [R5+0x850], R8 ;  /* 0x0008500805008388 */ /* 0x0101e20000000000 */
[----:B------:R-:W-:-:S03]  /*1460*/  @P1 PRMT R22, RZ, 0x7610, R22 ;  /* 0x00007610ff161816 */ /* 0x000fc60000000016 */
[----:B------:R0:W-:Y:S04]  /*1470*/  @P0 STS.U8 [R5+0x850], RZ ;  /* 0x000850ff05000388 */ /* 0x0001e80000000000 */
[----:B-----5:R0:W-:Y:S04]  /*1480*/  @!P1 STS.U8 [R5+0x33d], R16 ;  /* 0x00033d1005009388 */ /* 0x0201e80000000000 */
[----:B------:R0:W-:Y:S04]  /*1490*/  @!P1 STS.U8 [R5+0x851], R10 ;  /* 0x0008510a05009388 */ /* 0x0001e80000000000 */
[----:B------:R0:W-:Y:S04]  /*14a0*/  STS.U8 [R5+0xd65], R22 ;  /* 0x000d651605007388 */ /* 0x0001e80000000000 */
[----:B------:R0:W-:Y:S04]  /*14b0*/  @P1 STS.U8 [R5+0x33d], RZ ;  /* 0x00033dff05001388 */ /* 0x0001e80000000000 */
[----:B------:R0:W-:Y:S01]  /*14c0*/  @P1 STS.U8 [R5+0x851], RZ ;  /* 0x000851ff05001388 */ /* 0x0001e20000000000 */
[----:B------:R-:W-:Y:S05]  /*14d0*/  @P0 BRA `(.L_x_22) ;  /* 0x0000000000480947 */ /* 0x000fea0003800000 */
[----:B------:R-:W2:Y:S01]  /*14e0*/  LDCU UR6, c[0x0][0x398] ;  /* 0x00007300ff0677ac */ /* 0x000ea20008000800 */
[----:B------:R-:W-:Y:S01]  /*14f0*/  IMAD.IADD R7, R2, 0x1, R3 ;  /* 0x0000000102077824 */ /* 0x000fe200078e0203 */
[----:B------:R-:W3:Y:S03]  /*1500*/  LDCU.64 UR10, c[0x0][0x380] ;  /* 0x00007000ff0a77ac */ /* 0x000ee60008000a00 */
[----:B--2---:R-:W-:-:S04]  /*1510*/  IMAD R7, R7, UR6, RZ ;  /* 0x0000000607077c24 */ /* 0x004fc8000f8e02ff */
[C---:B0-----:R-:W-:Y:S01]  /*1520*/  VIADD R8, R7.reuse, 0x2 ;  /* 0x0000000207087836 */ /* 0x041fe20000000000 */
[----:B------:R-:W-:-:S04]  /*1530*/  IADD3 R10, PT, PT, R7, 0x1, RZ ;  /* 0x00000001070a7810 */ /* 0x000fc80007ffe0ff */
[----:B---3--:R-:W-:Y:S02]  /*1540*/  IADD3 R8, P2, PT, R8, UR10, RZ ;  /* 0x0000000a08087c10 */ /* 0x008fe4000ff5e0ff */
[----:B------:R-:W-:-:S03]  /*1550*/  IADD3 R10, P3, PT, R10, UR10, RZ ;  /* 0x0000000a0a0a7c10 */ /* 0x000fc6000ff7e0ff */
[----:B------:R-:W-:Y:S02]  /*1560*/  IMAD.X R9, RZ, RZ, UR11, P2 ;  /* 0x0000000bff097e24 */ /* 0x000fe400090e06ff */
[----:B------:R-:W-:-:S03]  /*1570*/  IMAD.X R11, RZ, RZ, UR11, P3 ;  /* 0x0000000bff0b7e24 */ /* 0x000fc600098e06ff */
[----:B------:R-:W2:Y:S04]  /*1580*/  LDG.E.U8 R8, desc[UR12][R8.64] ;  /* 0x0000000c08087981 */ /* 0x000ea8000c1e1100 */
[----:B------:R-:W3:Y:S01]  /*1590*/  LDG.E.U8 R10, desc[UR12][R10.64] ;  /* 0x0000000c0a0a7981 */ /* 0x000ee2000c1e1100 */
[----:B------:R-:W-:-:S04]  /*15a0*/  IADD3 R14, P2, PT, R7, UR10, RZ ;  /* 0x0000000a070e7c10 */ /* 0x000fc8000ff5e0ff */
[----:B------:R-:W-:-:S05]  /*15b0*/  IADD3.X R15, PT, PT, RZ, UR11, RZ, P2, !PT ;  /* 0x0000000bff0f7c10 */ /* 0x000fca00097fe4ff */
[----:B------:R0:W5:Y:S04]  /*15c0*/  LDG.E.U8 R14, desc[UR12][R14.64] ;  /* 0x0000000c0e0e7981 */ /* 0x000168000c1e1100 */
[----:B--2---:R0:W-:Y:S04]  /*15d0*/  STS.U8 [R5+0x440], R8 ;  /* 0x0004400805007388 */ /* 0x0041e80000000000 */
[----:B---3--:R0:W-:Y:S01]  /*15e0*/  STS.U8 [R5+0x954], R10 ;  /* 0x0009540a05007388 */ /* 0x0081e20000000000 */
[----:B------:R-:W-:Y:S05]  /*15f0*/  BRA `(.L_x_23) ;  /* 0x00000000000c7947 */ /* 0x000fea0003800000 */
.L_x_22:
[----:B------:R2:W-:Y:S01]  /*1600*/  STS.U8 [R5+0x440], RZ ;  /* 0x000440ff05007388 */ /* 0x0005e20000000000 */
[----:B0-----:R-:W-:-:S03]  /*1610*/  PRMT R14, RZ, 0x7610, R14 ;  /* 0x00007610ff0e7816 */ /* 0x001fc6000000000e */
[----:B------:R2:W-:Y:S04]  /*1620*/  STS.U8 [R5+0x954], RZ ;  /* 0x000954ff05007388 */ /* 0x0005e80000000000 */
.L_x_23:
[----:B------:R-:W-:Y:S05]  /*1630*/  BSYNC.RECONVERGENT B1 ;  /* 0x0000000000017941 */ /* 0x000fea0003800200 */
.L_x_21:
[----:B-----5:R3:W-:Y:S01]  /*1640*/  STS.U8 [R5+0xe68], R14 ;  /* 0x000e680e05007388 */ /* 0x0207e20000000000 */
[----:B------:R-:W-:Y:S04]  /*1650*/  BSSY.RECONVERGENT B1, `(.L_x_24) ;  /* 0x0000017000017945 */ /* 0x000fe80003800200 */
[----:B------:R-:W-:Y:S05]  /*1660*/  @P1 BRA `(.L_x_25) ;  /* 0x0000000000481947 */ /* 0x000fea0003800000 */
[----:B------:R-:W4:Y:S01]  /*1670*/  LDCU UR6, c[0x0][0x398] ;  /* 0x00007300ff0677ac */ /* 0x000f220008000800 */
[----:B------:R-:W-:Y:S01]  /*1680*/  IMAD.IADD R7, R12, 0x1, R3 ;  /* 0x000000010c077824 */ /* 0x000fe200078e0203 */
[----:B------:R-:W1:Y:S03]  /*1690*/  LDCU.64 UR10, c[0x0][0x380] ;  /* 0x00007000ff0a77ac */ /* 0x000e660008000a00 */
[----:B----4-:R-:W-:-:S04]  /*16a0*/  IMAD R7, R7, UR6, RZ ;  /* 0x0000000607077c24 */ /* 0x010fc8000f8e02ff */
[C---:B0-----:R-:W-:Y:S01]  /*16b0*/  VIADD R8, R7.reuse, 0x2 ;  /* 0x0000000207087836 */ /* 0x041fe20000000000 */
[----:B------:R-:W-:-:S04]  /*16c0*/  IADD3 R10, PT, PT, R7, 0x1, RZ ;  /* 0x00000001070a7810 */ /* 0x000fc80007ffe0ff */
[----:B-1----:R-:W-:Y:S02]  /*16d0*/  IADD3 R8, P2, PT, R8, UR10, RZ ;  /* 0x0000000a08087c10 */ /* 0x002fe4000ff5e0ff */
[----:B------:R-:W-:-:S03]  /*16e0*/  IADD3 R10, P3, PT, R10, UR10, RZ ;  /* 0x0000000a0a0a7c10 */ /* 0x000fc6000ff7e0ff */
[----:B------:R-:W-:Y:S02]  /*16f0*/  IMAD.X R9, RZ, RZ, UR11, P2 ;  /* 0x0000000bff097e24 */ /* 0x000fe400090e06ff */
[----:B------:R-:W-:-:S03]  /*1700*/  IMAD.X R11, RZ, RZ, UR11, P3 ;  /* 0x0000000bff0b7e24 */ /* 0x000fc600098e06ff */
[----:B------:R-:W4:Y:S04]  /*1710*/  LDG.E.U8 R8, desc[UR12][R8.64] ;  /* 0x0000000c08087981 */ /* 0x000f28000c1e1100 */
[----:B------:R-:W2:Y:S01]  /*1720*/  LDG.E.U8 R10, desc[UR12][R10.64] ;  /* 0x0000000c0a0a7981 */ /* 0x000ea2000c1e1100 */
[----:B---3--:R-:W-:-:S04]  /*1730*/  IADD3 R14, P2, PT, R7, UR10, RZ ;  /* 0x0000000a070e7c10 */ /* 0x008fc8000ff5e0ff */
[----:B------:R-:W-:-:S05]  /*1740*/  IADD3.X R15, PT, PT, RZ, UR11, RZ, P2, !PT ;  /* 0x0000000bff0f7c10 */ /* 0x000fca00097fe4ff */
[----:B------:R3:W5:Y:S04]  /*1750*/  LDG.E.U8 R14, desc[UR12][R14.64] ;  /* 0x0000000c0e0e7981 */ /* 0x000768000c1e1100 */
[----:B----4-:R3:W-:Y:S04]  /*1760*/  STS.U8 [R5+0x441], R8 ;  /* 0x0004410805007388 */ /* 0x0107e80000000000 */
[----:B--2---:R3:W-:Y:S01]  /*1770*/  STS.U8 [R5+0x955], R10 ;  /* 0x0009550a05007388 */ /* 0x0047e20000000000 */
[----:B------:R-:W-:Y:S05]  /*1780*/  BRA `(.L_x_26) ;  /* 0x00000000000c7947 */ /* 0x000fea0003800000 */
.L_x_25:
[----:B------:R4:W-:Y:S01]  /*1790*/  STS.U8 [R5+0x441], RZ ;  /* 0x000441ff05007388 */ /* 0x0009e20000000000 */
[----:B---3--:R-:W-:-:S03]  /*17a0*/  PRMT R14, RZ, 0x7610, R14 ;  /* 0x00007610ff0e7816 */ /* 0x008fc6000000000e */
[----:B------:R4:W-:Y:S04]  /*17b0*/  STS.U8 [R5+0x955], RZ ;  /* 0x000955ff05007388 */ /* 0x0009e80000000000 */
.L_x_26:
[----:B------:R-:W-:Y:S05]  /*17c0*/  BSYNC.RECONVERGENT B1 ;  /* 0x0000000000017941 */ /* 0x000fea0003800200 */
.L_x_24:
[----:B-----5:R0:W-:Y:S01]  /*17d0*/  STS.U8 [R5+0xe69], R14 ;  /* 0x000e690e05007388 */ /* 0x0201e20000000000 */
[----:B------:R-:W-:Y:S04]  /*17e0*/  BSSY.RECONVERGENT B1, `(.L_x_27) ;  /* 0x0000017000017945 */ /* 0x000fe80003800200 */
[----:B------:R-:W-:Y:S05]  /*17f0*/  @P0 BRA `(.L_x_28) ;  /* 0x0000000000480947 */ /* 0x000fea0003800000 */
[----:B------:R-:W0:Y:S01]  /*1800*/  LDCU UR6, c[0x0][0x398] ;  /* 0x00007300ff0677ac */ /* 0x000e220008000800 */
[----:B------:R-:W-:Y:S01]  /*1810*/  IMAD R2, R3, 0x2, R2 ;  /* 0x0000000203027824 */ /* 0x000fe200078e0202 */
[----:B------:R-:W1:Y:S03]  /*1820*/  LDCU.64 UR10, c[0x0][0x380] ;  /* 0x00007000ff0a77ac */ /* 0x000e660008000a00 */
[----:B0-----:R-:W-:-:S04]  /*1830*/  IMAD R2, R2, UR6, RZ ;  /* 0x0000000602027c24 */ /* 0x001fc8000f8e02ff */
[C---:B---3--:R-:W-:Y:S01]  /*1840*/  VIADD R8, R2.reuse, 0x2 ;  /* 0x0000000202087836 */ /* 0x048fe20000000000 */
[----:B------:R-:W-:-:S04]  /*1850*/  IADD3 R10, PT, PT, R2, 0x1, RZ ;  /* 0x00000001020a7810 */ /* 0x000fc80007ffe0ff */
[----:B-1----:R-:W-:Y:S02]  /*1860*/  IADD3 R8, P0, PT, R8, UR10, RZ ;  /* 0x0000000a08087c10 */ /* 0x002fe4000ff1e0ff */
[----:B------:R-:W-:-:S03]  /*1870*/  IADD3 R10, P2, PT, R10, UR10, RZ ;  /* 0x0000000a0a0a7c10 */ /* 0x000fc6000ff5e0ff */
[----:B------:R-:W-:Y:S02]  /*1880*/  IMAD.X R9, RZ, RZ, UR11, P0 ;  /* 0x0000000bff097e24 */ /* 0x000fe400080e06ff */
[----:B------:R-:W-:-:S03]  /*1890*/  IMAD.X R11, RZ, RZ, UR11, P2 ;  /* 0x0000000bff0b7e24 */ /* 0x000fc600090e06ff */
[----:B------:R-:W3:Y:S04]  /*18a0*/  LDG.E.U8 R8, desc[UR12][R8.64] ;  /* 0x0000000c08087981 */ /* 0x000ee8000c1e1100 */
[----:B------:R-:W2:Y:S01]  /*18b0*/  LDG.E.U8 R10, desc[UR12][R10.64] ;  /* 0x0000000c0a0a7981 */ /* 0x000ea2000c1e1100 */
[----:B------:R-:W-:-:S04]  /*18c0*/  IADD3 R14, P0, PT, R2, UR10, RZ ;  /* 0x0000000a020e7c10 */ /* 0x000fc8000ff1e0ff */
[----:B------:R-:W-:-:S05]  /*18d0*/  IADD3.X R15, PT, PT, RZ, UR11, RZ, P0, !PT ;  /* 0x0000000bff0f7c10 */ /* 0x000fca00087fe4ff */
[----:B------:R0:W5:Y:S04]  /*18e0*/  LDG.E.U8 R14, desc[UR12][R14.64] ;  /* 0x0000000c0e0e7981 */ /* 0x000168000c1e1100 */
[----:B---3--:R0:W-:Y:S04]  /*18f0*/  STS.U8 [R5+0x544], R8 ;  /* 0x0005440805007388 */ /* 0x0081e80000000000 */
[----:B--2---:R0:W-:Y:S01]  /*1900*/  STS.U8 [R5+0xa58], R10 ;  /* 0x000a580a05007388 */ /* 0x0041e20000000000 */
[----:B------:R-:W-:Y:S05]  /*1910*/  BRA `(.L_x_29) ;  /* 0x00000000000c7947 */ /* 0x000fea0003800000 */
.L_x_28:
[----:B------:R1:W-:Y:S01]  /*1920*/  STS.U8 [R5+0x544], RZ ;  /* 0x000544ff05007388 */ /* 0x0003e20000000000 */
[----:B0-----:R-:W-:-:S03]  /*1930*/  PRMT R14, RZ, 0x7610, R14 ;  /* 0x00007610ff0e7816 */ /* 0x001fc6000000000e */
[----:B------:R1:W-:Y:S04]  /*1940*/  STS.U8 [R5+0xa58], RZ ;  /* 0x000a58ff05007388 */ /* 0x0003e80000000000 */
.L_x_29:
[----:B------:R-:W-:Y:S05]  /*1950*/  BSYNC.RECONVERGENT B1 ;  /* 0x0000000000017941 */ /* 0x000fea0003800200 */
.L_x_27:
        /* <DEDUP_REMOVED lines=21> */
.L_x_31:
[----:B------:R0:W-:Y:S01]  /*1ab0*/  STS.U8 [R5+0x545], RZ ;  /* 0x000545ff05007388 */ /* 0x0001e20000000000 */
[----:B------:R-:W-:-:S03]  /*1ac0*/  PRMT R12, RZ, 0x7610, R12 ;  /* 0x00007610ff0c7816 */ /* 0x000fc6000000000c */
[----:B------:R0:W-:Y:S04]  /*1ad0*/  STS.U8 [R5+0xa59], RZ ;  /* 0x000a59ff05007388 */ /* 0x0001e80000000000 */
.L_x_32:
[----:B------:R-:W-:Y:S05]  /*1ae0*/  BSYNC.RECONVERGENT B1 ;  /* 0x0000000000017941 */ /* 0x000fea0003800200 */
.L_x_30:
[----:B-----5:R0:W-:Y:S02]  /*1af0*/  STS.U8 [R5+0xf6d], R12 ;  /* 0x000f6d0c05007388 */ /* 0x0201e40000000000 */
.L_x_20:
[----:B------:R-:W-:Y:S05]  /*1b00*/  BSYNC.RECONVERGENT B0 ;  /* 0x0000000000007941 */ /* 0x000fea0003800200 */
.L_x_19:
[----:B------:R-:W3:Y:S01]  /*1b10*/  LDCU UR6, c[0x0][0x398] ;  /* 0x00007300ff0677ac */ /* 0x000ee20008000800 */
[--C-:B0-----:R-:W-:Y:S01]  /*1b20*/  IMAD.IADD R14, R6, 0x1, R3.reuse ;  /* 0x00000001060e7824 */ /* 0x101fe200078e0203 */
[----:B------:R-:W0:Y:S03]  /*1b30*/  LDCU.64 UR10, c[0x0][0x380] ;  /* 0x00007000ff0a77ac */ /* 0x000e260008000a00 */
[C---:B------:R-:W-:Y:S02]  /*1b40*/  IMAD.IADD R17, R14.reuse, 0x1, R3 ;  /* 0x000000010e117824 */ /* 0x040fe400078e0203 */
[----:B---3--:R-:W-:Y:S02]  /*1b50*/  IMAD R15, R14, UR6, RZ ;  /* 0x000000060e0f7c24 */ /* 0x008fe4000f8e02ff */
[----:B------:R-:W-:-:S03]  /*1b60*/  IMAD R2, R6, UR6, RZ ;  /* 0x0000000606027c24 */ /* 0x000fc6000f8e02ff */
[C---:B0-----:R-:W-:Y:S02]  /*1b70*/  IADD3 R10, P1, PT, R15.reuse, UR10, RZ ;  /* 0x0000000a0f0a7c10 */ /* 0x041fe4000ff3e0ff */
[C---:B------:R-:W-:Y:S02]  /*1b80*/  IADD3 R8, P0, PT, R2.reuse, UR10, RZ ;  /* 0x0000000a02087c10 */ /* 0x040fe4000ff1e0ff */
[C---:B------:R-:W-:Y:S01]  /*1b90*/  IADD3 R12, PT, PT, R2.reuse, 0x2, RZ ;  /* 0x00000002020c7810 */ /* 0x040fe20007ffe0ff */
[----:B------:R-:W-:Y:S01]  /*1ba0*/  IMAD.X R11, RZ, RZ, UR11, P1 ;  /* 0x0000000bff0b7e24 */ /* 0x000fe200088e06ff */
[----:B------:R-:W-:Y:S01]  /*1bb0*/  IADD3 R2, PT, PT, R2, 0x1, RZ ;  /* 0x0000000102027810 */ /* 0x000fe20007ffe0ff */
[----:B------:R-:W-:Y:S01]  /*1bc0*/  IMAD.X R9, RZ, RZ, UR11, P0 ;  /* 0x0000000bff097e24 */ /* 0x000fe200080e06ff */
[----:B------:R-:W-:Y:S02]  /*1bd0*/  IADD3 R12, P0, PT, R12, UR10, RZ ;  /* 0x0000000a0c0c7c10 */ /* 0x000fe4000ff1e0ff */
[----:B------:R-:W-:Y:S01]  /*1be0*/  IADD3 R14, P1, PT, R2, UR10, RZ ;  /* 0x0000000a020e7c10 */ /* 0x000fe2000ff3e0ff */
[C---:B------:R-:W-:Y:S01]  /*1bf0*/  VIADD R16, R15.reuse, 0x2 ;  /* 0x000000020f107836 */ /* 0x040fe20000000000 */
[----:B------:R-:W-:Y:S01]  /*1c00*/  IADD3 R2, PT, PT, R15, 0x1, RZ ;  /* 0x000000010f027810 */ /* 0x000fe20007ffe0ff */
[----:B------:R-:W-:Y:S01]  /*1c10*/  IMAD R20, R17, UR6, RZ ;  /* 0x0000000611147c24 */ /* 0x000fe2000f8e02ff */
[----:B-12-4-:R0:W2:Y:S01]  /*1c20*/  LDG.E.U8 R5, desc[UR12][R8.64] ;  /* 0x0000000c08057981 */ /* 0x0160a2000c1e1100 */
[----:B------:R-:W-:Y:S01]  /*1c30*/  IMAD.X R15, RZ, RZ, UR11, P1 ;  /* 0x0000000bff0f7e24 */ /* 0x000fe200088e06ff */
[----:B------:R-:W1:Y:S01]  /*1c40*/  LDCU UR6, c[0x0][0x390] ;  /* 0x00007200ff0677ac */ /* 0x000e620008000800 */
[----:B------:R-:W-:Y:S01]  /*1c50*/  IMAD.X R13, RZ, RZ, UR11, P0 ;  /* 0x0000000bff0d7e24 */ /* 0x000fe200080e06ff */
[----:B------:R-:W-:Y:S01]  /*1c60*/  IADD3 R16, P0, PT, R16, UR10, RZ ;  /* 0x0000000a10107c10 */ /* 0x000fe2000ff1e0ff */
[----:B------:R-:W-:Y:S01]  /*1c70*/  VIADD R18, R20, 0x1 ;  /* 0x0000000114127836 */ /* 0x000fe20000000000 */
[----:B------:R3:W4:Y:S01]  /*1c80*/  LDG.E.U8 R7, desc[UR12][R10.64] ;  /* 0x0000000c0a077981 */ /* 0x000722000c1e1100 */
[----:B0-----:R-:W-:Y:S01]  /*1c90*/  IADD3 R8, P1, PT, R2, UR10, RZ ;  /* 0x0000000a02087c10 */ /* 0x001fe2000ff3e0ff */
[----:B------:R-:W-:Y:S01]  /*1ca0*/  VIADD R2, R20, 0x2 ;  /* 0x0000000214027836 */ /* 0x000fe20000000000 */
[----:B------:R-:W-:Y:S01]  /*1cb0*/  IADD3.X R17, PT, PT, RZ, UR11, RZ, P0, !PT ;  /* 0x0000000bff117c10 */ /* 0x000fe200087fe4ff */
[----:B------:R-:W5:Y:S02]  /*1cc0*/  LDG.E.U8 R13, desc[UR12][R12.64] ;  /* 0x0000000c0c0d7981 */ /* 0x000f64000c1e1100 */
[----:B------:R-:W-:Y:S01]  /*1cd0*/  IMAD.X R9, RZ, RZ, UR11, P1 ;  /* 0x0000000bff097e24 */ /* 0x000fe200088e06ff */
[----:B---3--:R-:W-:Y:S01]  /*1ce0*/  IADD3 R10, P0, PT, R2, UR10, RZ ;  /* 0x0000000a020a7c10 */ /* 0x008fe2000ff1e0ff */
[----:B------:R-:W3:Y:S01]  /*1cf0*/  LDG.E.U8 R15, desc[UR12][R14.64] ;  /* 0x0000000c0e0f7981 */ /* 0x000ee2000c1e1100 */
[----:B------:R-:W-:-:S02]  /*1d00*/  IADD3 R18, P1, PT, R18, UR10, RZ ;  /* 0x0000000a12127c10 */ /* 0x000fc4000ff3e0ff */
[----:B------:R-:W-:Y:S01]  /*1d10*/  IADD3 R20, P2, PT, R20, UR10, RZ ;  /* 0x0000000a14147c10 */ /* 0x000fe2000ff5e0ff */
[----:B------:R-:W4:Y:S01]  /*1d20*/  LDG.E.U8 R17, desc[UR12][R16.64] ;  /* 0x0000000c10117981 */ /* 0x000f22000c1e1100 */
[----:B------:R-:W-:Y:S01]  /*1d30*/  IADD3.X R11, PT, PT, RZ, UR11, RZ, P0, !PT ;  /* 0x0000000bff0b7c10 */ /* 0x000fe200087fe4ff */
[----:B------:R-:W-:Y:S02]  /*1d40*/  IMAD.X R19, RZ, RZ, UR11, P1 ;  /* 0x0000000bff137e24 */ /* 0x000fe400088e06ff */
[----:B------:R-:W-:Y:S01]  /*1d50*/  IMAD.X R21, RZ, RZ, UR11, P2 ;  /* 0x0000000bff157e24 */ /* 0x000fe200090e06ff */
[----:B------:R-:W4:Y:S04]  /*1d60*/  LDG.E.U8 R9, desc[UR12][R8.64] ;  /* 0x0000000c08097981 */ /* 0x000f28000c1e1100 */
[----:B------:R-:W4:Y:S04]  /*1d70*/  LDG.E.U8 R11, desc[UR12][R10.64] ;  /* 0x0000000c0a0b7981 */ /* 0x000f28000c1e1100 */
[----:B------:R-:W4:Y:S04]  /*1d80*/  LDG.E.U8 R19, desc[UR12][R18.64] ;  /* 0x0000000c12137981 */ /* 0x000f28000c1e1100 */
[----:B------:R-:W4:Y:S01]  /*1d90*/  LDG.E.U8 R21, desc[UR12][R20.64] ;  /* 0x0000000c14157981 */ /* 0x000f22000c1e1100 */
[----:B-1----:R-:W-:-:S03]  /*1da0*/  ISETP.NE.AND P0, PT, RZ, UR6, PT ;  /* 0x00000006ff007c0c */ /* 0x002fc6000bf05270 */
[----:B-----5:R0:W-:Y:S04]  /*1db0*/  STS.U8 [R4+UR8+0x20a], R13 ;  /* 0x00020a0d04007988 */ /* 0x0201e80008000008 */
[----:B---3--:R0:W-:Y:S04]  /*1dc0*/  STS.U8 [R0+0x20a], R15 ;  /* 0x00020a0f00007388 */ /* 0x0081e80000000000 */
[----:B--2---:R0:W-:Y:S04]  /*1dd0*/  STS.U8 [R4+UR4+0x20a], R5 ;  /* 0x00020a0504007988 */ /* 0x0041e80008000004 */
[----:B----4-:R0:W-:Y:S04]  /*1de0*/  STS.U8 [R4+UR8+0x30e], R17 ;  /* 0x00030e1104007988 */ /* 0x0101e80008000008 */
[----:B------:R0:W-:Y:S04]  /*1df0*/  STS.U8 [R0+0x30e], R9 ;  /* 0x00030e0900007388 */ /* 0x0001e80000000000 */
[----:B------:R0:W-:Y:S04]  /*1e00*/  STS.U8 [R4+UR4+0x30e], R7 ;  /* 0x00030e0704007988 */ /* 0x0001e80008000004 */
[----:B------:R0:W-:Y:S04]  /*1e10*/  STS.U8 [R4+UR8+0x412], R11 ;  /* 0x0004120b04007988 */ /* 0x0001e80008000008 */
[----:B------:R0:W-:Y:S04]  /*1e20*/  STS.U8 [R0+0x412], R19 ;  /* 0x0004121300007388 */ /* 0x0001e80000000000 */
[----:B------:R0:W-:Y:S01]  /*1e30*/  STS.U8 [R4+UR4+0x412], R21 ;  /* 0x0004121504007988 */ /* 0x0001e20008000004 */
[----:B------:R-:W-:Y:S06]  /*1e40*/  BAR.SYNC.DEFER_BLOCKING 0x0 ;  /* 0x0000000000007b1d */ /* 0x000fec0000010000 */
[----:B------:R-:W-:Y:S05]  /*1e50*/  @!P0 EXIT ;  /* 0x000000000000894d */ /* 0x000fea0003800000 */
[C---:B------:R-:W-:Y:S01]  /*1e60*/  VIADD R2, R6.reuse, 0x2 ;  /* 0x0000000206027836 */ /* 0x040fe20000000000 */
[C---:B0-----:R-:W-:Y:S01]  /*1e70*/  IADD3 R0, PT, PT, R6.reuse, 0x1, RZ ;  /* 0x0000000106007810 */ /* 0x041fe20007ffe0ff */
[----:B------:R-:W-:Y:S01]  /*1e80*/  UMOV UR4, URZ ;  /* 0x000000ff00047c82 */ /* 0x000fe20008000000 */
[-C--:B------:R-:W-:Y:S02]  /*1e90*/  ISETP.GT.AND P2, PT, R6, R3.reuse, PT ;  /* 0x000000030600720c */ /* 0x080fe40003f44270 */
[-C--:B------:R-:W-:Y:S02]  /*1ea0*/  ISETP.GE.AND P1, PT, R0, R3.reuse, PT ;  /* 0x000000030000720c */ /* 0x080fe40003f26270 */
[----:B------:R-:W-:Y:S02]  /*1eb0*/  ISETP.GE.AND P0, PT, R2, R3, PT ;  /* 0x000000030200720c */ /* 0x000fe40003f06270 */
[C---:B------:R-:W-:Y:S02]  /*1ec0*/  ISETP.LT.OR P2, PT, R6.reuse, 0x1, P2 ;  /* 0x000000010600780c */ /* 0x040fe40001741670 */
[----:B------:R-:W-:-:S02]  /*1ed0*/  ISETP.LT.OR P1, PT, R6, -0x1, P1 ;  /* 0xffffffff0600780c */ /* 0x000fc40000f21670 */
[----:B------:R-:W-:-:S13]  /*1ee0*/  ISETP.LT.OR P0, PT, R6, -0x2, P0 ;  /* 0xfffffffe0600780c */ /* 0x000fda0000701670 */
.L_x_57:
[----:B-1----:R-:W-:Y:S02]  /*1ef0*/  IMAD.U32 R7, RZ, RZ, UR4 ;  /* 0x00000004ff077e24 */ /* 0x002fe4000f8e00ff */
[----:B------:R-:W-:Y:S02]  /*1f00*/  HFMA2 R5, -RZ, RZ, 0, 0 ;  /* 0x00000000ff057431 */ /* 0x000fe400000001ff */
[----:B------:R-:W-:Y:S01]  /*1f10*/  IMAD.U32 R18, RZ, RZ, UR4 ;  /* 0x00000004ff127e24 */ /* 0x000fe2000f8e00ff */
[----:B0-2---:R-:W-:Y:S02]  /*1f20*/  CS2R R8, SRZ ;  /* 0x0000000000087805 */ /* 0x005fe4000001ff00 */
[----:B------:R-:W-:Y:S01]  /*1f30*/  CS2R R2, SRZ ;  /* 0x0000000000027805 */ /* 0x000fe2000001ff00 */
[----:B------:R-:W-:Y:S01]  /*1f40*/  IMAD.MOV.U32 R0, RZ, RZ, RZ ;  /* 0x000000ffff007224 */ /* 0x000fe200078e00ff */
[----:B------:R-:W0:Y:S01]  /*1f50*/  LDCU UR14, c[0x0][0x390] ;  /* 0x00007200ff0e77ac */ /* 0x000e220008000800 */
[----:B------:R-:W-:Y:S01]  /*1f60*/  IMAD R7, R7, 0x104, R4 ;  /* 0x0000010407077824 */ /* 0x000fe200078e0204 */
[----:B------:R-:W1:Y:S01]  /*1f70*/  LDCU UR15, c[0x0][0x394] ;  /* 0x00007280ff0f77ac */ /* 0x000e620008000800 */
[----:B------:R-:W-:-:S05]  /*1f80*/  UMOV UR11, 0x14 ;  /* 0x00000014000b7882 */ /* 0x000fca0000000000 */
.L_x_43:
[----:B------:R-:W-:-:S04]  /*1f90*/  IADD3 R10, PT, PT, R18, -0x2, RZ ;  /* 0xfffffffe120a7810 */ /* 0x000fc80007ffe0ff */
[----:B0-----:R-:W-:-:S04]  /*1fa0*/  ISETP.GE.AND P3, PT, R10, UR14, PT ;  /* 0x0000000e0a007c0c */ /* 0x001fc8000bf66270 */
[----:B------:R-:W-:-:S13]  /*1fb0*/  ISETP.LT.OR P3, PT, R10, RZ, P3 ;  /* 0x000000ff0a00720c */ /* 0x000fda0001f61670 */
[----:B------:R-:W-:Y:S05]  /*1fc0*/  @P3 BRA `(.L_x_33) ;  /* 0x0000000800443947 */ /* 0x000fea0003800000 */
[----:B------:R-:W0:Y:S01]  /*1fd0*/  S2UR UR7, SR_CgaCtaId ;  /* 0x00000000000779c3 */ /* 0x000e220000008800 */
[----:B------:R-:W-:Y:S01]  /*1fe0*/  VIADD R11, R6, 0xfffffffe ;  /* 0xfffffffe060b7836 */ /* 0x000fe20000000000 */
[----:B------:R-:W-:Y:S01]  /*1ff0*/  UMOV UR6, 0x400 ;  /* 0x0000040000067882 */ /* 0x000fe20000000000 */
[----:B------:R-:W-:Y:S01]  /*2000*/  IMAD.HI.U32 R10, R18, -0x33333333, RZ ;  /* 0xcccccccd120a7827 */ /* 0x000fe200078e00ff */
[----:B------:R-:W-:Y:S01]  /*2010*/  UIADD3 UR10, UPT, UPT, UR6, 0xa5a, URZ ;  /* 0x00000a5a060a7890 */ /* 0x000fe2000fffe0ff */
[C---:B-1----:R-:W-:Y:S01]  /*2020*/  ISETP.GE.AND P3, PT, R6.reuse, UR15, PT ;  /* 0x0000000f06007c0c */ /* 0x042fe2000bf66270 */
[----:B------:R-:W-:Y:S01]  /*2030*/  BSSY.RECONVERGENT B0, `(.L_x_34) ;  /* 0x0000022000007945 */ /* 0x000fe20003800200 */
[----:B------:R-:W-:Y:S02]  /*2040*/  ISETP.GE.AND P4, PT, R11, UR15, PT ;  /* 0x0000000f0b007c0c */ /* 0x000fe4000bf86270 */
[----:B------:R-:W-:Y:S02]  /*2050*/  SHF.R.U32.HI R10, RZ, 0x2, R10 ;  /* 0x00000002ff0a7819 */ /* 0x000fe4000001160a */
[----:B------:R-:W-:-:S02]  /*2060*/  ISETP.LT.OR P4, PT, R6, 0x2, P4 ;  /* 0x000000020600780c */ /* 0x000fc40002781670 */
[----:B------:R-:W-:Y:S01]  /*2070*/  ISETP.LT.OR P3, PT, R6, RZ, P3 ;  /* 0x000000ff0600720c */ /* 0x000fe20001f61670 */
[----:B------:R-:W-:-:S04]  /*2080*/  IMAD R11, R10, -0x514, R7 ;  /* 0xfffffaec0a0b7824 */ /* 0x000fc800078e0207 */
[----:B------:R-:W-:Y:S01]  /*2090*/  VIADD R10, R11, UR5 ;  /* 0x000000050b0a7c36 */ /* 0x000fe20008000000 */
[----:B0-----:R-:W-:Y:S02]  /*20a0*/  ULEA UR9, UR7, UR6, 0x18 ;  /* 0x0000000607097291 */ /* 0x001fe4000f8ec0ff */
[----:B------:R-:W-:Y:S02]  /*20b0*/  ULEA UR10, UR7, UR10, 0x18 ;  /* 0x0000000a070a7291 */ /* 0x000fe4000f8ec0ff */
[----:B------:R-:W-:Y:S01]  /*20c0*/  UIADD3 UR6, UPT, UPT, UR9, UR11, URZ ;  /* 0x0000000b09067290 */ /* 0x000fe2000fffe0ff */
[----:B------:R-:W-:Y:S11]  /*20d0*/  @P4 BRA `(.L_x_35) ;  /* 0x00000000005c4947 */ /* 0x000ff60003800000 */
[----:B------:R-:W-:Y:S04]  /*20e0*/  LDS.U8 R12, [R11+UR8] ;  /* 0x000000080b0c7984 */ /* 0x000fe80008000000 */
[----:B------:R-:W0:Y:S04]  /*20f0*/  LDS.S8 R15, [UR6+-0x14] ;  /* 0xffffec06ff0f7984 */ /* 0x000e280008000200 */
[----:B------:R-:W1:Y:S04]  /*2100*/  LDS.S8 R19, [UR6+0x5] ;  /* 0x00000506ff137984 */ /* 0x000e680008000200 */
[----:B------:R-:W2:Y:S04]  /*2110*/  LDS.U8 R13, [R10] ;  /* 0x000000000a0d7984 */ /* 0x000ea80000000000 */
[----:B------:R-:W3:Y:S01]  /*2120*/  LDS.U8 R14, [R11+UR10] ;  /* 0x0000000a0b0e7984 */ /* 0x000ee20008000000 */
[----:B0-----:R-:W-:-:S05]  /*2130*/  IMAD R16, R12, R15, RZ ;  /* 0x0000000f0c107224 */ /* 0x001fca00078e02ff */
[----:B------:R-:W-:Y:S01]  /*2140*/  I2FP.F32.S32 R17, R16 ;  /* 0x0000001000117245 */ /* 0x000fe20000201400 */
[----:B-1----:R-:W-:Y:S02]  /*2150*/  IMAD R16, R12, R19, RZ ;  /* 0x000000130c107224 */ /* 0x002fe400078e02ff */
[C---:B--2---:R-:W-:Y:S02]  /*2160*/  IMAD R12, R13.reuse, R15, RZ ;  /* 0x0000000f0d0c7224 */ /* 0x044fe400078e02ff */
[----:B------:R-:W-:Y:S01]  /*2170*/  IMAD R13, R13, R19, RZ ;  /* 0x000000130d0d7224 */ /* 0x000fe200078e02ff */
[----:B------:R-:W-:Y:S01]  /*2180*/  I2FP.F32.S32 R16, R16 ;  /* 0x0000001000107245 */ /* 0x000fe20000201400 */
[C---:B---3--:R-:W-:Y:S01]  /*2190*/  IMAD R15, R14.reuse, R15, RZ ;  /* 0x0000000f0e0f7224 */ /* 0x048fe200078e02ff */
[----:B------:R-:W-:Y:S01]  /*21a0*/  I2FP.F32.S32 R12, R12 ;  /* 0x0000000c000c7245 */ /* 0x000fe20000201400 */
[----:B------:R-:W-:Y:S01]  /*21b0*/  IMAD R14, R14, R19, RZ ;  /* 0x000000130e0e7224 */ /* 0x000fe200078e02ff */
[----:B------:R-:W-:Y:S01]  /*21c0*/  I2FP.F32.S32 R13, R13 ;  /* 0x0000000d000d7245 */ /* 0x000fe20000201400 */
[----:B------:R-:W-:Y:S01]  /*21d0*/  FADD R0, R0, R17 ;  /* 0x0000001100007221 */ /* 0x000fe20000000000 */
[----:B------:R-:W-:Y:S01]  /*21e0*/  I2FP.F32.S32 R15, R15 ;  /* 0x0000000f000f7245 */ /* 0x000fe20000201400 */
[----:B------:R-:W-:Y:S01]  /*21f0*/  FADD R9, R9, R16 ;  /* 0x0000001009097221 */ /* 0x000fe20000000000 */
[----:B------:R-:W-:Y:S01]  /*2200*/  I2FP.F32.S32 R14, R14 ;  /* 0x0000000e000e7245 */ /* 0x000fe20000201400 */
[----:B------:R-:W-:Y:S01]  /*2210*/  FADD R3, R3, R12 ;  /* 0x0000000c03037221 */ /* 0x000fe20000000000 */
[----:B------:R-:W-:Y:S01]  /*2220*/  FADD R8, R8, R13 ;  /* 0x0000000d08087221 */ /* 0x000fe20000000000 */
[----:B------:R-:W-:-:S02]  /*2230*/  FADD R2, R2, R15 ;  /* 0x0000000f02027221 */ /* 0x000fc40000000000 */
[----:B------:R-:W-:-:S07]  /*2240*/  FADD R5, R5, R14 ;  /* 0x0000000e05057221 */ /* 0x000fce0000000000 */
.L_x_35:
[----:B------:R-:W-:Y:S05]  /*2250*/  BSYNC.RECONVERGENT B0 ;  /* 0x0000000000007941 */ /* 0x000fea0003800200 */
.L_x_34:
[----:B------:R-:W-:Y:S04]  /*2260*/  BSSY.RECONVERGENT B0, `(.L_x_36) ;  /* 0x0000019000007945 */ /* 0x000fe80003800200 */
[----:B------:R-:W-:Y:S05]  /*2270*/  @P2 BRA `(.L_x_37) ;  /* 0x00000000005c2947 */ /* 0x000fea0003800000 */
[----:B------:R-:W-:Y:S04]  /*2280*/  LDS.U8 R12, [R11+UR8+0x1] ;  /* 0x000001080b0c7984 */ /* 0x000fe80008000000 */
[----:B------:R-:W0:Y:S04]  /*2290*/  LDS.S8 R15, [UR6+-0xf] ;  /* 0xfffff106ff0f7984 */ /* 0x000e280008000200 */
[----:B------:R-:W1:Y:S04]  /*22a0*/  LDS.S8 R19, [UR6+0xa] ;  /* 0x00000a06ff137984 */ /* 0x000e680008000200 */
[----:B------:R-:W2:Y:S04]  /*22b0*/  LDS.U8 R13, [R10+0x1] ;  /* 0x000001000a0d7984 */ /* 0x000ea80000000000 */
[----:B------:R-:W3:Y:S01]  /*22c0*/  LDS.U8 R14, [R11+UR10+0x1] ;  /* 0x0000010a0b0e7984 */ /* 0x000ee20008000000 */
        /* <DEDUP_REMOVED lines=18> */
.L_x_37:
[----:B------:R-:W-:Y:S05]  /*23f0*/  BSYNC.RECONVERGENT B0 ;  /* 0x0000000000007941 */ /* 0x000fea0003800200 */
.L_x_36:
        /* <DEDUP_REMOVED lines=25> */
.L_x_39:
[----:B------:R-:W-:Y:S05]  /*2590*/  BSYNC.RECONVERGENT B0 ;  /* 0x0000000000007941 */ /* 0x000fea0003800200 */
.L_x_38:
        /* <DEDUP_REMOVED lines=25> */
.L_x_41:
[----:B------:R-:W-:Y:S05]  /*2730*/  BSYNC.RECONVERGENT B0 ;  /* 0x0000000000007941 */ /* 0x000fea0003800200 */
.L_x_40:
[----:B------:R-:W-:Y:S04]  /*2740*/  BSSY.RECONVERGENT B0, `(.L_x_33) ;  /* 0x0000019000007945 */ /* 0x000fe80003800200 */
[----:B------:R-:W-:Y:S05]  /*2750*/  @P0 BRA `(.L_x_42) ;  /* 0x00000000005c0947 */ /* 0x000fea0003800000 */
[----:B------:R-:W-:Y:S04]  /*2760*/  LDS.U8 R10, [R10+0x4] ;  /* 0x000004000a0a7984 */ /* 0x000fe80000000000 */
[----:B------:R-:W0:Y:S04]  /*2770*/  LDS.S8 R15, [UR6] ;  /* 0x00000006ff0f7984 */ /* 0x000e280008000200 */
[----:B------:R-:W1:Y:S04]  /*2780*/  LDS.S8 R17, [UR6+0x19] ;  /* 0x00001906ff117984 */ /* 0x000e680008000200 */
[----:B------:R-:W2:Y:S04]  /*2790*/  LDS.U8 R12, [R11+UR8+0x4] ;  /* 0x000004080b0c7984 */ /* 0x000ea80008000000 */
[----:B------:R-:W3:Y:S01]  /*27a0*/  LDS.U8 R13, [R11+UR10+0x4] ;  /* 0x0000040a0b0d7984 */ /* 0x000ee20008000000 */
[----:B0-----:R-:W-:-:S02]  /*27b0*/  IMAD R14, R10, R15, RZ ;  /* 0x0000000f0a0e7224 */ /* 0x001fc400078e02ff */
[----:B-1----:R-:W-:-:S03]  /*27c0*/  IMAD R16, R10, R17, RZ ;  /* 0x000000110a107224 */ /* 0x002fc600078e02ff */
[----:B------:R-:W-:-:S05]  /*27d0*/  I2FP.F32.S32 R14, R14 ;  /* 0x0000000e000e7245 */ /* 0x000fca0000201400 */
[----:B------:R-:W-:Y:S01]  /*27e0*/  FADD R3, R3, R14 ;  /* 0x0000000e03037221 */ /* 0x000fe20000000000 */
[C---:B--2---:R-:W-:Y:S02]  /*27f0*/  IMAD R14, R12.reuse, R15, RZ ;  /* 0x0000000f0c0e7224 */ /* 0x044fe400078e02ff */
[----:B------:R-:W-:Y:S02]  /*2800*/  IMAD R12, R12, R17, RZ ;  /* 0x000000110c0c7224 */ /* 0x000fe400078e02ff */
[C---:B---3--:R-:W-:Y:S02]  /*2810*/  IMAD R15, R13.reuse, R15, RZ ;  /* 0x0000000f0d0f7224 */ /* 0x048fe400078e02ff */
[----:B------:R-:W-:Y:S01]  /*2820*/  IMAD R10, R13, R17, RZ ;  /* 0x000000110d0a7224 */ /* 0x000fe200078e02ff */
[----:B------:R-:W-:Y:S02]  /*2830*/  I2FP.F32.S32 R17, R16 ;  /* 0x0000001000117245 */ /* 0x000fe40000201400 */
[----:B------:R-:W-:-:S02]  /*2840*/  I2FP.F32.S32 R13, R14 ;  /* 0x0000000e000d7245 */ /* 0x000fc40000201400 */
[----:B------:R-:W-:Y:S01]  /*2850*/  I2FP.F32.S32 R12, R12 ;  /* 0x0000000c000c7245 */ /* 0x000fe20000201400 */
[----:B------:R-:W-:Y:S01]  /*2860*/  FADD R8, R8, R17 ;  /* 0x0000001108087221 */ /* 0x000fe20000000000 */
[----:B------:R-:W-:Y:S01]  /*2870*/  I2FP.F32.S32 R15, R15 ;  /* 0x0000000f000f7245 */ /* 0x000fe20000201400 */
[----:B------:R-:W-:Y:S01]  /*2880*/  FADD R0, R0, R13 ;  /* 0x0000000d00007221 */ /* 0x000fe20000000000 */
[----:B------:R-:W-:Y:S01]  /*2890*/  I2FP.F32.S32 R10, R10 ;  /* 0x0000000a000a7245 */ /* 0x000fe20000201400 */
[----:B------:R-:W-:Y:S02]  /*28a0*/  FADD R9, R9, R12 ;  /* 0x0000000c09097221 */ /* 0x000fe40000000000 */
[----:B------:R-:W-:Y:S02]  /*28b0*/  FADD R2, R2, R15 ;  /* 0x0000000f02027221 */ /* 0x000fe40000000000 */
[----:B------:R-:W-:-:S07]  /*28c0*/  FADD R5, R5, R10 ;  /* 0x0000000a05057221 */ /* 0x000fce0000000000 */
.L_x_42:
[----:B------:R-:W-:Y:S05]  /*28d0*/  BSYNC.RECONVERGENT B0 ;  /* 0x0000000000007941 */ /* 0x000fea0003800200 */
.L_x_33:
[----:B------:R-:W-:Y:S01]  /*28e0*/  UIADD3 UR11, UPT, UPT, UR11, 0x1, URZ ;  /* 0x000000010b0b7890 */ /* 0x000fe2000fffe0ff */
[----:B------:R-:W-:Y:S01]  /*28f0*/  IADD3 R18, PT, PT, R18, 0x1, RZ ;  /* 0x0000000112127810 */ /* 0x000fe20007ffe0ff */
[----:B------:R-:W-:Y:S02]  /*2900*/  VIADD R7, R7, 0x104 ;  /* 0x0000010407077836 */ /* 0x000fe40000000000 */
[----:B------:R-:W-:-:S09]  /*2910*/  UISETP.NE.AND UP0, UPT, UR11, 0x19, UPT ;  /* 0x000000190b00788c */ /* 0x000fd2000bf05270 */
[----:B------:R-:W-:Y:S05]  /*2920*/  BRA.U UP0, `(.L_x_43) ;  /* 0xfffffff500987547 */ /* 0x000fea000b83ffff */
[----:B------:R-:W-:Y:S01]  /*2930*/  FFMA R0, R0, R0, RZ ;  /* 0x0000000000007223 */ /* 0x000fe200000000ff */
[----:B------:R-:W-:Y:S01]  /*2940*/  FFMA R3, R3, R3, RZ ;  /* 0x0000000303037223 */ /* 0x000fe200000000ff */
[----:B------:R-:W-:Y:S01]  /*2950*/  FFMA R2, R2, R2, RZ ;  /* 0x0000000202027223 */ /* 0x000fe200000000ff */
[----:B------:R-:W-:Y:S01]  /*2960*/  BSSY.RECONVERGENT B0, `(.L_x_44) ;  /* 0x0000011000007945 */ /* 0x000fe20003800200 */
[----:B------:R-:W-:Y:S01]  /*2970*/  FFMA R9, R9, R9, R0 ;  /* 0x0000000909097223 */ /* 0x000fe20000000000 */
[----:B------:R-:W-:Y:S01]  /*2980*/  FFMA R8, R8, R8, R3 ;  /* 0x0000000808087223 */ /* 0x000fe20000000003 */
[----:B------:R-:W-:Y:S02]  /*2990*/  FFMA R5, R5, R5, R2 ;  /* 0x0000000505057223 */ /* 0x000fe40000000002 */
[----:B------:R-:W-:Y:S01]  /*29a0*/  VIADD R7, R9, 0xf3000000 ;  /* 0xf300000009077836 */ /* 0x000fe20000000000 */
[----:B------:R0:W2:Y:S04]  /*29b0*/  MUFU.RSQ R0, R9 ;  /* 0x0000000900007308 */ /* 0x0000a80000001400 */
[----:B------:R-:W-:-:S13]  /*29c0*/  ISETP.GT.U32.AND P3, PT, R7, 0x727fffff, PT ;  /* 0x727fffff0700780c */ /* 0x000fda0003f64070 */
[----:B0-2---:R-:W-:Y:S05]  /*29d0*/  @!P3 BRA `(.L_x_45) ;  /* 0x000000000014b947 */ /* 0x005fea0003800000 */
[----:B------:R-:W-:Y:S02]  /*29e0*/  MOV R0, R9 ;  /* 0x0000000900007202 */ /* 0x000fe40000000f00 */
[----:B------:R-:W-:-:S07]  /*29f0*/  MOV R13, 0x2a10 ;  /* 0x00002a10000d7802 */ /* 0x000fce0000000f00 */
[----:B-1----:R-:W-:Y:S05]  /*2a00*/  CALL.REL.NOINC `($__internal_0_$__cuda_sm20_sqrt_rn_f32_slowpath) ;  /* 0x0000000800e47944 */ /* 0x002fea0003c00000 */
[----:B------:R-:W-:Y:S01]  /*2a10*/  IMAD.MOV.U32 R2, RZ, RZ, R3 ;  /* 0x000000ffff027224 */ /* 0x000fe200078e0003 */
[----:B------:R-:W-:Y:S06]  /*2a20*/  BRA `(.L_x_46) ;  /* 0x0000000000107947 */ /* 0x000fec0003800000 */
.L_x_45:
[----:B------:R-:W-:Y:S01]  /*2a30*/  FMUL.FTZ R2, R9, R0 ;  /* 0x0000000009027220 */ /* 0x000fe20000410000 */
[----:B------:R-:W-:-:S03]  /*2a40*/  FMUL.FTZ R0, R0, 0.5 ;  /* 0x3f00000000007820 */ /* 0x000fc60000410000 */
[----:B------:R-:W-:-:S04]  /*2a50*/  FFMA R3, -R2, R2, R9 ;  /* 0x0000000202037223 */ /* 0x000fc80000000109 */
[----:B------:R-:W-:-:S07]  /*2a60*/  FFMA R2, R3, R0, R2 ;  /* 0x0000000003027223 */ /* 0x000fce0000000002 */
.L_x_46:
[----:B-1----:R-:W-:Y:S05]  /*2a70*/  BSYNC.RECONVERGENT B0 ;  /* 0x0000000000007941 */ /* 0x002fea0003800200 */
.L_x_44:
[----:B------:R-:W-:Y:S01]  /*2a80*/  VIADD R0, R8, 0xf3000000 ;  /* 0xf300000008007836 */ /* 0x000fe20000000000 */
[----:B------:R0:W1:Y:S01]  /*2a90*/  MUFU.RSQ R7, R8 ;  /* 0x0000000800077308 */ /* 0x0000620000001400 */
[----:B------:R-:W-:Y:S01]  /*2aa0*/  BSSY.RECONVERGENT B0, `(.L_x_47) ;  /* 0x000000d000007945 */ /* 0x000fe20003800200 */
[----:B------:R-:W-:Y:S02]  /*2ab0*/  FMUL R2, R2, 0.125 ;  /* 0x3e00000002027820 */ /* 0x000fe40000400000 */
[----:B------:R-:W-:-:S13]  /*2ac0*/  ISETP.GT.U32.AND P3, PT, R0, 0x727fffff, PT ;  /* 0x727fffff0000780c */ /* 0x000fda0003f64070 */
[----:B01----:R-:W-:Y:S05]  /*2ad0*/  @!P3 BRA `(.L_x_48) ;  /* 0x000000000014b947 */ /* 0x003fea0003800000 */
[----:B------:R-:W-:Y:S02]  /*2ae0*/  MOV R0, R8 ;  /* 0x0000000800007202 */ /* 0x000fe40000000f00 */
[----:B------:R-:W-:-:S07]  /*2af0*/  MOV R13, 0x2b10 ;  /* 0x00002b10000d7802 */ /* 0x000fce0000000f00 */
[----:B------:R-:W-:Y:S05]  /*2b00*/  CALL.REL.NOINC `($__internal_0_$__cuda_sm20_sqrt_rn_f32_slowpath) ;  /* 0x0000000800a47944 */ /* 0x000fea0003c00000 */
[----:B------:R-:W-:Y:S01]  /*2b10*/  IMAD.MOV.U32 R0, RZ, RZ, R3 ;  /* 0x000000ffff007224 */ /* 0x000fe200078e0003 */
[----:B------:R-:W-:Y:S06]  /*2b20*/  BRA `(.L_x_49) ;  /* 0x0000000000107947 */ /* 0x000fec0003800000 */
.L_x_48:
[----:B------:R-:W-:Y:S01]  /*2b30*/  FMUL.FTZ R3, R8, R7 ;  /* 0x0000000708037220 */ /* 0x000fe20000410000 */
[----:B------:R-:W-:-:S03]  /*2b40*/  FMUL.FTZ R7, R7, 0.5 ;  /* 0x3f00000007077820 */ /* 0x000fc60000410000 */
[----:B------:R-:W-:-:S04]  /*2b50*/  FFMA R0, -R3, R3, R8 ;  /* 0x0000000303007223 */ /* 0x000fc80000000108 */
[----:B------:R-:W-:-:S07]  /*2b60*/  FFMA R0, R0, R7, R3 ;  /* 0x0000000700007223 */ /* 0x000fce0000000003 */
.L_x_49:
[----:B------:R-:W-:Y:S05]  /*2b70*/  BSYNC.RECONVERGENT B0 ;  /* 0x0000000000007941 */ /* 0x000fea0003800200 */
.L_x_47:
        /* <DEDUP_REMOVED lines=9> */
[----:B------:R-:W-:Y:S05]  /*2c10*/  BRA `(.L_x_52) ;  /* 0x0000000000107947 */ /* 0x000fea0003800000 */
.L_x_51:
[----:B------:R-:W-:Y:S01]  /*2c20*/  FMUL.FTZ R0, R5, R10 ;  /* 0x0000000a05007220 */ /* 0x000fe20000410000 */
[----:B------:R-:W-:-:S03]  /*2c30*/  FMUL.FTZ R7, R10, 0.5 ;  /* 0x3f0000000a077820 */ /* 0x000fc60000410000 */
[----:B------:R-:W-:-:S04]  /*2c40*/  FFMA R3, -R0, R0, R5 ;  /* 0x0000000000037223 */ /* 0x000fc80000000105 */
[----:B------:R-:W-:-:S07]  /*2c50*/  FFMA R3, R3, R7, R0 ;  /* 0x0000000703037223 */ /* 0x000fce0000000000 */
.L_x_52:
[----:B------:R-:W-:Y:S05]  /*2c60*/  BSYNC.RECONVERGENT B0 ;  /* 0x0000000000007941 */ /* 0x000fea0003800200 */
.L_x_50:
[----:B------:R-:W0:Y:S01]  /*2c70*/  LDC.64 R20, c[0x0][0x390] ;  /* 0x0000e400ff147b82 */ /* 0x000e220000000a00 */
[----:B------:R-:W1:Y:S01]  /*2c80*/  LDCU.64 UR6, c[0x0][0x388] ;  /* 0x00007100ff0677ac */ /* 0x000e620008000a00 */
[----:B------:R-:W-:Y:S01]  /*2c90*/  FMUL R3, R3, 0.125 ;  /* 0x3e00000003037820 */ /* 0x000fe20000400000 */
[----:B------:R-:W-:Y:S02]  /*2ca0*/  FMNMX.NAN R5, R2, 255, PT ;  /* 0x437f000002057809 */ /* 0x000fe40003820000 */
[----:B------:R-:W-:Y:S02]  /*2cb0*/  FMNMX.NAN R7, R8, 255, PT ;  /* 0x437f000008077809 */ /* 0x000fe40003820000 */
[----:B------:R-:W-:Y:S01]  /*2cc0*/  FMNMX.NAN R12, R3, 255, PT ;  /* 0x437f0000030c7809 */ /* 0x000fe20003820000 */
[----:B------:R-:W2:Y:S01]  /*2cd0*/  LDC R0, c[0x0][0x398] ;  /* 0x0000e600ff007b82 */ /* 0x000ea20000000800 */
[----:B------:R-:W3:Y:S08]  /*2ce0*/  F2I.U32.TRUNC.NTZ R5, R5 ;  /* 0x0000000500057305 */ /* 0x000ef0000020f000 */
[----:B------:R-:W4:Y:S01]  /*2cf0*/  F2I.U32.TRUNC.NTZ R7, R7 ;  /* 0x0000000700077305 */ /* 0x000f22000020f000 */
[----:B0-----:R-:W-:-:S07]  /*2d00*/  IMAD R14, R21, UR4, R6 ;  /* 0x00000004150e7c24 */ /* 0x001fce000f8e0206 */
[----:B------:R-:W0:Y:S01]  /*2d10*/  F2I.U32.TRUNC.NTZ R13, R12 ;  /* 0x0000000c000d7305 */ /* 0x000e22000020f000 */
[----:B--2---:R-:W-:-:S04]  /*2d20*/  IMAD R10, R14, R0, RZ ;  /* 0x000000000e0a7224 */ /* 0x004fc800078e02ff */
[C---:B------:R-:W-:Y:S02]  /*2d30*/  VIADD R2, R10.reuse, 0x2 ;  /* 0x000000020a027836 */ /* 0x040fe40000000000 */
[C---:B------:R-:W-:Y:S01]  /*2d40*/  VIADD R8, R10.reuse, 0x1 ;  /* 0x000000010a087836 */ /* 0x040fe20000000000 */
[----:B-1----:R-:W-:Y:S02]  /*2d50*/  IADD3 R10, P5, PT, R10, UR6, RZ ;  /* 0x000000060a0a7c10 */ /* 0x002fe4000ffbe0ff */
[----:B------:R-:W-:Y:S02]  /*2d60*/  IADD3 R2, P3, PT, R2, UR6, RZ ;  /* 0x0000000602027c10 */ /* 0x000fe4000ff7e0ff */
[----:B------:R-:W-:Y:S01]  /*2d70*/  IADD3 R8, P4, PT, R8, UR6, RZ ;  /* 0x0000000608087c10 */ /* 0x000fe2000ff9e0ff */
[----:B------:R-:W-:Y:S01]  /*2d80*/  IMAD.X R11, RZ, RZ, UR7, P5 ;  /* 0x00000007ff0b7e24 */ /* 0x000fe2000a8e06ff */
[----:B------:R-:W-:Y:S01]  /*2d90*/  IADD3.X R3, PT, PT, RZ, UR7, RZ, P3, !PT ;  /* 0x00000007ff037c10 */ /* 0x000fe20009ffe4ff */
[----:B------:R-:W-:-:S02]  /*2da0*/  UIADD3 UR6, UPT, UPT, UR4, 0x3, URZ ;  /* 0x0000000304067890 */ /* 0x000fc4000fffe0ff */
[----:B------:R-:W-:Y:S02]  /*2db0*/  IMAD.X R9, RZ, RZ, UR7, P4 ;  /* 0x00000007ff097e24 */ /* 0x000fe4000a0e06ff */
[----:B---3--:R1:W-:Y:S02]  /*2dc0*/  STG.E.U8 desc[UR12][R2.64], R5 ;  /* 0x0000000502007986 */ /* 0x0083e4000c10110c */
[----:B------:R-:W-:Y:S02]  /*2dd0*/  ISETP.LE.AND P3, PT, R20, UR6, PT ;  /* 0x0000000614007c0c */ /* 0x000fe4000bf63270 */
[----:B----4-:R1:W-:Y:S04]  /*2de0*/  STG.E.U8 desc[UR12][R8.64], R7 ;  /* 0x0000000708007986 */ /* 0x0103e8000c10110c */
[----:B0-----:R1:W-:Y:S07]  /*2df0*/  STG.E.U8 desc[UR12][R10.64], R13 ;  /* 0x0000000d0a007986 */ /* 0x0013ee000c10110c */
[----:B------:R-:W-:Y:S05]  /*2e00*/  @P3 BRA `(.L_x_53) ;  /* 0x0000000400d03947 */ /* 0x000fea0003800000 */
[----:B------:R-:W0:Y:S01]  /*2e10*/  LDCU.64 UR14, c[0x0][0x380] ;  /* 0x00007000ff0e77ac */ /* 0x000e220008000a00 */
[----:B-1----:R-:W-:-:S04]  /*2e20*/  IMAD R3, R21, 0x3, R14 ;  /* 0x0000000315037824 */ /* 0x002fc800078e020e */
[----:B------:R-:W-:-:S04]  /*2e30*/  IMAD R12, R3, R0, RZ ;  /* 0x00000000030c7224 */ /* 0x000fc800078e02ff */
[C---:B------:R-:W-:Y:S01]  /*2e40*/  VIADD R10, R12.reuse, 0x1 ;  /* 0x000000010c0a7836 */ /* 0x040fe20000000000 */
[----:B------:R-:W-:-:S04]  /*2e50*/  IADD3 R5, PT, PT, R12, 0x2, RZ ;  /* 0x000000020c057810 */ /* 0x000fc80007ffe0ff */
[----:B0-----:R-:W-:Y:S02]  /*2e60*/  IADD3 R8, P3, PT, R5, UR14, RZ ;  /* 0x0000000e05087c10 */ /* 0x001fe4000ff7e0ff */
[----:B------:R-:W-:Y:S02]  /*2e70*/  IADD3 R10, P4, PT, R10, UR14, RZ ;  /* 0x0000000e0a0a7c10 */ /* 0x000fe4000ff9e0ff */
[----:B------:R-:W-:Y:S02]  /*2e80*/  IADD3 R12, P5, PT, R12, UR14, RZ ;  /* 0x0000000e0c0c7c10 */ /* 0x000fe4000ffbe0ff */
[----:B------:R-:W-:Y:S01]  /*2e90*/  IADD3.X R9, PT, PT, RZ, UR15, RZ, P3, !PT ;  /* 0x0000000fff097c10 */ /* 0x000fe20009ffe4ff */
[----:B------:R-:W-:Y:S02]  /*2ea0*/  IMAD.X R11, RZ, RZ, UR15, P4 ;  /* 0x0000000fff0b7e24 */ /* 0x000fe4000a0e06ff */
[----:B------:R-:W-:-:S03]  /*2eb0*/  IMAD.X R13, RZ, RZ, UR15, P5 ;  /* 0x0000000fff0d7e24 */ /* 0x000fc6000a8e06ff */
[----:B------:R-:W2:Y:S04]  /*2ec0*/  LDG.E.U8 R9, desc[UR12][R8.64] ;  /* 0x0000000c08097981 */ /* 0x000ea8000c1e1100 */
[----:B------:R-:W3:Y:S04]  /*2ed0*/  LDG.E.U8 R11, desc[UR12][R10.64] ;  /* 0x0000000c0a0b7981 */ /* 0x000ee8000c1e1100 */
[----:B------:R-:W4:Y:S01]  /*2ee0*/  LDG.E.U8 R13, desc[UR12][R12.64] ;  /* 0x0000000c0c0d7981 */ /* 0x000f22000c1e1100 */
[----:B------:R-:W0:Y:S01]  /*2ef0*/  S2UR UR11, SR_CgaCtaId ;  /* 0x00000000000b79c3 */ /* 0x000e220000008800 */
[----:B------:R-:W-:Y:S01]  /*2f00*/  UIADD3 UR9, UPT, UPT, UR4, 0x5, URZ ;  /* 0x0000000504097890 */ /* 0x000fe2000fffe0ff */
[C---:B------:R-:W-:Y:S01]  /*2f10*/  ISETP.NE.AND P3, PT, R4.reuse, RZ, PT ;  /* 0x000000ff0400720c */ /* 0x040fe20003f65270 */
[----:B------:R-:W-:Y:S01]  /*2f20*/  UMOV UR5, 0x400 ;  /* 0x0000040000057882 */ /* 0x000fe20000000000 */
[----:B------:R-:W-:Y:S01]  /*2f30*/  BSSY.RECONVERGENT B0, `(.L_x_54) ;  /* 0x0000039000007945 */ /* 0x000fe20003800200 */
[----:B------:R-:W-:Y:S01]  /*2f40*/  UIMAD.WIDE.U32 UR6, UR9, -0x33333333, URZ ;  /* 0xcccccccd090678a5 */ /* 0x000fe2000f8e00ff */
[----:B------:R-:W-:Y:S01]  /*2f50*/  ISETP.NE.AND P4, PT, R4, 0xff, PT ;  /* 0x000000ff0400780c */ /* 0x000fe20003f85270 */
[----:B------:R-:W-:-:S02]  /*2f60*/  UIADD3 UR10, UPT, UPT, UR5, 0x546, URZ ;  /* 0x00000546050a7890 */ /* 0x000fc4000fffe0ff */
[----:B------:R-:W-:Y:S02]  /*2f70*/  USHF.R.U32.HI UR7, URZ, 0x2, UR7 ;  /* 0x00000002ff077899 */ /* 0x000fe40008011607 */
[----:B------:R-:W-:Y:S02]  /*2f80*/  UIADD3 UR6, UPT, UPT, UR5, 0xa5a, URZ ;  /* 0x00000a5a05067890 */ /* 0x000fe4000fffe0ff */
[----:B------:R-:W-:-:S04]  /*2f90*/  UIMAD UR7, UR7, -0x5, UR9 ;  /* 0xfffffffb070778a4 */ /* 0x000fc8000f8e0209 */
[----:B------:R-:W-:Y:S02]  /*2fa0*/  UIMAD UR9, UR7, 0x104, UR8 ;  /* 0x00000104070978a4 */ /* 0x000fe4000f8e0208 */
[----:B0-----:R-:W-:Y:S02]  /*2fb0*/  ULEA UR5, UR11, UR10, 0x18 ;  /* 0x0000000a0b057291 */ /* 0x001fe4000f8ec0ff */
[----:B------:R-:W-:Y:S02]  /*2fc0*/  ULEA UR6, UR11, UR6, 0x18 ;  /* 0x000000060b067291 */ /* 0x000fe4000f8ec0ff */
[----:B------:R-:W-:Y:S02]  /*2fd0*/  UIMAD UR10, UR7, 0x104, UR5 ;  /* 0x00000104070a78a4 */ /* 0x000fe4000f8e0205 */
[----:B------:R-:W-:Y:S01]  /*2fe0*/  UIMAD UR7, UR7, 0x104, UR6 ;  /* 0x00000104070778a4 */ /* 0x000fe2000f8e0206 */
[----:B--2---:R0:W-:Y:S06]  /*2ff0*/  STS.U8 [R4+UR9+0x2], R9 ;  /* 0x0000020904007988 */ /* 0x0041ec0008000009 */
[----:B---3--:R0:W-:Y:S04]  /*3000*/  STS.U8 [R4+UR10+0x2], R11 ;  /* 0x0000020b04007988 */ /* 0x0081e8000800000a */
[----:B----4-:R0:W-:Y:S01]  /*3010*/  STS.U8 [R4+UR7+0x2], R13 ;  /* 0x0000020d04007988 */ /* 0x0101e20008000007 */
[----:B------:R-:W-:Y:S05]  /*3020*/  @P3 BRA `(.L_x_55) ;  /* 0x0000000000a43947 */ /* 0x000fea0003800000 */
[----:B------:R-:W-:Y:S02]  /*3030*/  VIADD R2, R6, 0xfffffffe ;  /* 0xfffffffe06027836 */ /* 0x000fe40000000000 */
[----:B0-----:R-:W-:-:S03]  /*3040*/  @!P2 VIADD R9, R3, 0xffffffff ;  /* 0xffffffff0309a836 */ /* 0x001fc60000000000 */
[----:B------:R-:W-:Y:S01]  /*3050*/  ISETP.GE.AND P3, PT, R2, R21, PT ;  /* 0x000000150200720c */ /* 0x000fe20003f66270 */
[----:B------:R-:W-:-:S03]  /*3060*/  @!P2 IMAD R9, R9, R0, RZ ;  /* 0x000000000909a224 */ /* 0x000fc600078e02ff */
[----:B------:R-:W-:Y:S02]  /*3070*/  ISETP.LT.OR P3, PT, R6, 0x2, P3 ;  /* 0x000000020600780c */ /* 0x000fe40001f61670 */
[C---:B------:R-:W-:Y:S02]  /*3080*/  @!P2 IADD3 R10, PT, PT, R9.reuse, 0x2, RZ ;  /* 0x00000002090aa810 */ /* 0x040fe40007ffe0ff */
[----:B------:R-:W-:-:S09]  /*3090*/  @!P2 IADD3 R16, PT, PT, R9, 0x1, RZ ;  /* 0x000000010910a810 */ /* 0x000fd20007ffe0ff */
[----:B------:R-:W-:-:S05]  /*30a0*/  @!P3 IADD3 R7, PT, PT, R3, -0x2, RZ ;  /* 0xfffffffe0307b810 */ /* 0x000fca0007ffe0ff */
[----:B------:R-:W-:-:S04]  /*30b0*/  @!P3 IMAD R7, R7, R0, RZ ;  /* 0x000000000707b224 */ /* 0x000fc800078e02ff */
[C---:B------:R-:W-:Y:S01]  /*30c0*/  @!P3 VIADD R12, R7.reuse, 0x2 ;  /* 0x00000002070cb836 */ /* 0x040fe20000000000 */
[C---:B------:R-:W-:Y:S02]  /*30d0*/  @!P3 IADD3 R14, PT, PT, R7.reuse, 0x1, RZ ;  /* 0x00000001070eb810 */ /* 0x040fe40007ffe0ff */
[----:B------:R-:W-:Y:S02]  /*30e0*/  @!P3 IADD3 R18, P5, PT, R7, UR14, RZ ;  /* 0x0000000e0712bc10 */ /* 0x000fe4000ffbe0ff */
[----:B------:R-:W-:-:S03]  /*30f0*/  @!P3 IADD3 R12, P6, PT, R12, UR14, RZ ;  /* 0x0000000e0c0cbc10 */ /* 0x000fc6000ffde0ff */
[----:B------:R-:W-:Y:S01]  /*3100*/  @!P3 IMAD.X R19, RZ, RZ, UR15, P5 ;  /* 0x0000000fff13be24 */ /* 0x000fe2000a8e06ff */
[----:B------:R-:W-:Y:S01]  /*3110*/  @!P2 IADD3 R8, P5, PT, R9, UR14, RZ ;  /* 0x0000000e0908ac10 */ /* 0x000fe2000ffbe0ff */
[----:B------:R-:W-:Y:S01]  /*3120*/  @!P3 IMAD.X R13, RZ, RZ, UR15, P6 ;  /* 0x0000000fff0dbe24 */ /* 0x000fe2000b0e06ff */
[----:B------:R-:W-:Y:S02]  /*3130*/  @!P3 IADD3 R14, P6, PT, R14, UR14, RZ ;  /* 0x0000000e0e0ebc10 */ /* 0x000fe4000ffde0ff */
[----:B------:R-:W2:Y:S03]  /*3140*/  @!P3 LDG.E.U8 R2, desc[UR12][R18.64] ;  /* 0x0000000c1202b981 */ /* 0x000ea6000c1e1100 */
[----:B------:R-:W-:Y:S01]  /*3150*/  @!P3 IMAD.X R15, RZ, RZ, UR15, P6 ;  /* 0x0000000fff0fbe24 */ /* 0x000fe2000b0e06ff */
[----:B------:R-:W-:Y:S01]  /*3160*/  @!P2 IADD3 R10, P6, PT, R10, UR14, RZ ;  /* 0x0000000e0a0aac10 */ /* 0x000fe2000ffde0ff */
[----:B------:R-:W-:Y:S01]  /*3170*/  @!P2 IMAD.X R9, RZ, RZ, UR15, P5 ;  /* 0x0000000fff09ae24 */ /* 0x000fe2000a8e06ff */
[----:B------:R-:W3:Y:S02]  /*3180*/  @!P3 LDG.E.U8 R12, desc[UR12][R12.64] ;  /* 0x0000000c0c0cb981 */ /* 0x000ee4000c1e1100 */
[----:B------:R-:W-:-:S02]  /*3190*/  @!P2 IADD3.X R11, PT, PT, RZ, UR15, RZ, P6, !PT ;  /* 0x0000000fff0bac10 */ /* 0x000fc4000b7fe4ff */
[----:B------:R-:W-:Y:S01]  /*31a0*/  @!P2 IADD3 R16, P6, PT, R16, UR14, RZ ;  /* 0x0000000e1010ac10 */ /* 0x000fe2000ffde0ff */
[----:B------:R-:W4:Y:S03]  /*31b0*/  @!P3 LDG.E.U8 R14, desc[UR12][R14.64] ;  /* 0x0000000c0e0eb981 */ /* 0x000f26000c1e1100 */
[----:B------:R-:W-:Y:S01]  /*31c0*/  @!P2 IADD3.X R17, PT, PT, RZ, UR15, RZ, P6, !PT ;  /* 0x0000000fff11ac10 */ /* 0x000fe2000b7fe4ff */
[----:B------:R-:W5:Y:S04]  /*31d0*/  @!P2 LDG.E.U8 R7, desc[UR12][R8.64] ;  /* 0x0000000c0807a981 */ /* 0x000f68000c1e1100 */
[----:B------:R-:W5:Y:S04]  /*31e0*/  @!P2 LDG.E.U8 R10, desc[UR12][R10.64] ;  /* 0x0000000c0a0aa981 */ /* 0x000f68000c1e1100 */
[----:B------:R-:W5:Y:S01]  /*31f0*/  @!P2 LDG.E.U8 R16, desc[UR12][R16.64] ;  /* 0x0000000c1010a981 */ /* 0x000f62000c1e1100 */
[----:B------:R-:W-:-:S03]  /*3200*/  @P3 PRMT R2, RZ, 0x7610, R2 ;  /* 0x00007610ff023816 */ /* 0x000fc60000000002 */
[----:B---3--:R1:W-:Y:S04]  /*3210*/  @!P3 STS.U8 [UR9], R12 ;  /* 0x0000000cff00b988 */ /* 0x0083e80008000009 */
[----:B----4-:R1:W-:Y:S04]  /*3220*/  @!P3 STS.U8 [UR10], R14 ;  /* 0x0000000eff00b988 */ /* 0x0103e8000800000a */
[----:B------:R-:W-:Y:S01]  /*3230*/  @P3 STS.U8 [UR9], RZ ;  /* 0x000000ffff003988 */ /* 0x000fe20008000009 */
[----:B------:R-:W-:-:S03]  /*3240*/  @P2 PRMT R7, RZ, 0x7610, R7 ;  /* 0x00007610ff072816 */ /* 0x000fc60000000007 */
[----:B------:R-:W-:Y:S04]  /*3250*/  @P3 STS.U8 [UR10], RZ ;  /* 0x000000ffff003988 */ /* 0x000fe8000800000a */
[----:B--2---:R1:W-:Y:S04]  /*3260*/  STS.U8 [UR7], R2 ;  /* 0x00000002ff007988 */ /* 0x0043e80008000007 */
[----:B-----5:R1:W-:Y:S04]  /*3270*/  @!P2 STS.U8 [UR9+0x1], R10 ;  /* 0x0000010aff00a988 */ /* 0x0203e80008000009 */
[----:B------:R1:W-:Y:S04]  /*3280*/  @!P2 STS.U8 [UR10+0x1], R16 ;  /* 0x00000110ff00a988 */ /* 0x0003e8000800000a */
[----:B------:R-:W-:Y:S04]  /*3290*/  @P2 STS.U8 [UR9+0x1], RZ ;  /* 0x000001ffff002988 */ /* 0x000fe80008000009 */
[----:B------:R-:W-:Y:S04]  /*32a0*/  @P2 STS.U8 [UR10+0x1], RZ ;  /* 0x000001ffff002988 */ /* 0x000fe8000800000a */
[----:B------:R1:W-:Y:S02]  /*32b0*/  STS.U8 [UR7+0x1], R7 ;  /* 0x00000107ff007988 */ /* 0x0003e40008000007 */
.L_x_55:
[----:B------:R-:W-:Y:S05]  /*32c0*/  BSYNC.RECONVERGENT B0 ;  /* 0x0000000000007941 */ /* 0x000fea0003800200 */
.L_x_54:
[----:B------:R-:W-:Y:S04]  /*32d0*/  BSSY.RECONVERGENT B0, `(.L_x_53) ;  /* 0x0000027000007945 */ /* 0x000fe80003800200 */
[----:B------:R-:W-:Y:S05]  /*32e0*/  @P4 BRA `(.L_x_56) ;  /* 0x0000000000944947 */ /* 0x000fea0003800000 */
[--C-:B------:R-:W-:Y:S01]  /*32f0*/  @!P1 IMAD.IADD R5, R5, 0x1, R0.reuse ;  /* 0x0000000105059824 */ /* 0x100fe200078e0200 */
[C---:B-1----:R-:W-:Y:S01]  /*3300*/  @!P0 IADD3 R7, PT, PT, R3.reuse, 0x2, RZ ;  /* 0x0000000203078810 */ /* 0x042fe20007ffe0ff */
[----:B------:R-:W-:-:S03]  /*3310*/  @!P1 IMAD R10, R3, R0, R0 ;  /* 0x00000000030a9224 */ /* 0x000fc600078e0200 */
[----:B------:R-:W-:Y:S01]  /*3320*/  @!P1 IADD3 R2, P3, PT, R5, UR14, RZ ;  /* 0x0000000e05029c10 */ /* 0x000fe2000ff7e0ff */
[----:B------:R-:W-:Y:S01]  /*3330*/  @!P0 IMAD R7, R7, R0, RZ ;  /* 0x0000000007078224 */ /* 0x000fe200078e02ff */
[----:B------:R-:W-:-:S03]  /*3340*/  @!P1 IADD3 R5, PT, PT, R5, -0x1, RZ ;  /* 0xffffffff05059810 */ /* 0x000fc60007ffe0ff */
[----:B------:R-:W-:Y:S01]  /*3350*/  @!P1 IMAD.X R3, RZ, RZ, UR15, P3 ;  /* 0x0000000fff039e24 */ /* 0x000fe200098e06ff */
[----:B------:R-:W-:Y:S01]  /*3360*/  @!P1 IADD3 R10, P3, PT, R10, UR14, RZ ;  /* 0x0000000e0a0a9c10 */ /* 0x000fe2000ff7e0ff */
[C---:B------:R-:W-:Y:S01]  /*3370*/  @!P0 VIADD R14, R7.reuse, 0x1 ;  /* 0x00000001070e8836 */ /* 0x040fe20000000000 */
[C---:B------:R-:W-:Y:S02]  /*3380*/  @!P0 IADD3 R12, PT, PT, R7.reuse, 0x2, RZ ;  /* 0x00000002070c8810 */ /* 0x040fe40007ffe0ff */
[----:B------:R-:W-:Y:S01]  /*3390*/  @!P0 IADD3 R16, P5, PT, R7, UR14, RZ ;  /* 0x0000000e07108c10 */ /* 0x000fe2000ffbe0ff */
[----:B0-----:R-:W-:Y:S01]  /*33a0*/  @!P1 IMAD.X R11, RZ, RZ, UR15, P3 ;  /* 0x0000000fff0b9e24 */ /* 0x001fe200098e06ff */
[----:B------:R-:W-:Y:S01]  /*33b0*/  @!P1 IADD3 R8, P3, PT, R5, UR14, RZ ;  /* 0x0000000e05089c10 */ /* 0x000fe2000ff7e0ff */
[----:B------:R-:W2:Y:S01]  /*33c0*/  @!P1 LDG.E.U8 R2, desc[UR12][R2.64] ;  /* 0x0000000c02029981 */ /* 0x000ea2000c1e1100 */
[----:B------:R-:W-:Y:S02]  /*33d0*/  @!P0 IADD3 R14, P4, PT, R14, UR14, RZ ;  /* 0x0000000e0e0e8c10 */ /* 0x000fe4000ff9e0ff */
[----:B------:R-:W-:Y:S01]  /*33e0*/  @!P1 IADD3.X R9, PT, PT, RZ, UR15, RZ, P3, !PT ;  /* 0x0000000fff099c10 */ /* 0x000fe20009ffe4ff */
[----:B------:R-:W3:Y:S01]  /*33f0*/  @!P1 LDG.E.U8 R0, desc[UR12][R10.64] ;  /* 0x0000000c0a009981 */ /* 0x000ee2000c1e1100 */
[----:B------:R-:W-:Y:S01]  /*3400*/  @!P0 IADD3 R12, P3, PT, R12, UR14, RZ ;  /* 0x0000000e0c0c8c10 */ /* 0x000fe2000ff7e0ff */
[----:B------:R-:W-:-:S02]  /*3410*/  @!P0 IMAD.X R17, RZ, RZ, UR15, P5 ;  /* 0x0000000fff118e24 */ /* 0x000fc4000a8e06ff */
[----:B------:R-:W4:Y:S01]  /*3420*/  @!P1 LDG.E.U8 R8, desc[UR12][R8.64] ;  /* 0x0000000c08089981 */ /* 0x000f22000c1e1100 */
[----:B------:R-:W-:Y:S01]  /*3430*/  @!P0 IADD3.X R13, PT, PT, RZ, UR15, RZ, P3, !PT ;  /* 0x0000000fff0d8c10 */ /* 0x000fe20009ffe4ff */
[----:B------:R-:W-:Y:S02]  /*3440*/  @!P0 IMAD.X R15, RZ, RZ, UR15, P4 ;  /* 0x0000000fff0f8e24 */ /* 0x000fe4000a0e06ff */
[----:B------:R-:W5:Y:S04]  /*3450*/  @!P0 LDG.E.U8 R3, desc[UR12][R16.64] ;  /* 0x0000000c10038981 */ /* 0x000f68000c1e1100 */
[----:B------:R-:W5:Y:S04]  /*3460*/  @!P0 LDG.E.U8 R12, desc[UR12][R12.64] ;  /* 0x0000000c0c0c8981 */ /* 0x000f68000c1e1100 */
[----:B------:R-:W5:Y:S04]  /*3470*/  @!P0 LDG.E.U8 R14, desc[UR12][R14.64] ;  /* 0x0000000c0e0e8981 */ /* 0x000f68000c1e1100 */
[----:B--2---:R2:W-:Y:S01]  /*3480*/  @!P1 STS.U8 [UR9+0x102], R2 ;  /* 0x00010202ff009988 */ /* 0x0045e20008000009 */
[----:B------:R-:W-:-:S03]  /*3490*/  @P1 PRMT R0, RZ, 0x7610, R0 ;  /* 0x00007610ff001816 */ /* 0x000fc60000000000 */
[----:B----4-:R2:W-:Y:S04]  /*34a0*/  @!P1 STS.U8 [UR10+0x102], R8 ;  /* 0x00010208ff009988 */ /* 0x0105e8000800000a */
[----:B------:R-:W-:Y:S01]  /*34b0*/  @P1 STS.U8 [UR9+0x102], RZ ;  /* 0x000102ffff001988 */ /* 0x000fe20008000009 */
[----:B------:R-:W-:-:S03]  /*34c0*/  @P0 PRMT R3, RZ, 0x7610, R3 ;  /* 0x00007610ff030816 */ /* 0x000fc60000000003 */
[----:B------:R-:W-:Y:S04]  /*34d0*/  @P1 STS.U8 [UR10+0x102], RZ ;  /* 0x000102ffff001988 */ /* 0x000fe8000800000a */
[----:B---3--:R2:W-:Y:S04]  /*34e0*/  STS.U8 [UR7+0x102], R0 ;  /* 0x00010200ff007988 */ /* 0x0085e80008000007 */
[----:B-----5:R2:W-:Y:S04]  /*34f0*/  @!P0 STS.U8 [UR9+0x103], R12 ;  /* 0x0001030cff008988 */ /* 0x0205e80008000009 */
[----:B------:R2:W-:Y:S04]  /*3500*/  @!P0 STS.U8 [UR10+0x103], R14 ;  /* 0x0001030eff008988 */ /* 0x0005e8000800000a */
[----:B------:R-:W-:Y:S04]  /*3510*/  @P0 STS.U8 [UR9+0x103], RZ ;  /* 0x000103ffff000988 */ /* 0x000fe80008000009 */
[----:B------:R-:W-:Y:S04]  /*3520*/  @P0 STS.U8 [UR10+0x103], RZ ;  /* 0x000103ffff000988 */ /* 0x000fe8000800000a */
[----:B------:R2:W-:Y:S02]  /*3530*/  STS.U8 [UR7+0x103], R3 ;  /* 0x00010303ff007988 */ /* 0x0005e40008000007 */
.L_x_56:
[----:B------:R-:W-:Y:S05]  /*3540*/  BSYNC.RECONVERGENT B0 ;  /* 0x0000000000007941 */ /* 0x000fea0003800200 */
.L_x_53:
[----:B------:R-:W-:Y:S01]  /*3550*/  UIADD3 UR4, UPT, UPT, UR4, 0x1, URZ ;  /* 0x0000000104047890 */ /* 0x000fe2000fffe0ff */
[----:B------:R-:W-:Y:S05]  /*3560*/  BAR.SYNC.DEFER_BLOCKING 0x0 ;  /* 0x0000000000007b1d */ /* 0x000fea0000010000 */
[----:B------:R-:W-:-:S13]  /*3570*/  ISETP.NE.AND P3, PT, R20, UR4, PT ;  /* 0x0000000414007c0c */ /* 0x000fda000bf65270 */
[----:B------:R-:W-:Y:S05]  /*3580*/  @P3 BRA `(.L_x_57) ;  /* 0xffffffe800583947 */ /* 0x000fea000383ffff */
[----:B------:R-:W-:Y:S05]  /*3590*/  EXIT ;  /* 0x000000000000794d */ /* 0x000fea0003800000 */
        .weak           $__internal_0_$__cuda_sm20_sqrt_rn_f32_slowpath
        .type           $__internal_0_$__cuda_sm20_sqrt_rn_f32_slowpath,@function
        .size           $__internal_0_$__cuda_sm20_sqrt_rn_f32_slowpath,(.L_x_60 - $__internal_0_$__cuda_sm20_sqrt_rn_f32_slowpath)
$__internal_0_$__cuda_sm20_sqrt_rn_f32_slowpath:
[----:B------:R-:W-:-:S13]  /*35a0*/  LOP3.LUT P3, RZ, R0, 0x7fffffff, RZ, 0xc0, !PT ;  /* 0x7fffffff00ff7812 */ /* 0x000fda000786c0ff */
[----:B------:R-:W-:Y:S01]  /*35b0*/  @!P3 MOV R3, R0 ;  /* 0x000000000003b202 */ /* 0x000fe20000000f00 */
[----:B------:R-:W-:Y:S06]  /*35c0*/  @!P3 BRA `(.L_x_58) ;  /* 0x000000000040b947 */ /* 0x000fec0003800000 */
[----:B------:R-:W-:-:S13]  /*35d0*/  FSETP.GEU.FTZ.AND P3, PT, R0, RZ, PT ;  /* 0x000000ff0000720b */ /* 0x000fda0003f7e000 */
[----:B------:R-:W-:Y:S01]  /*35e0*/  @!P3 IMAD.MOV.U32 R3, RZ, RZ, 0x7fffffff ;  /* 0x7fffffffff03b424 */ /* 0x000fe200078e00ff */
[----:B------:R-:W-:Y:S06]  /*35f0*/  @!P3 BRA `(.L_x_58) ;  /* 0x000000000034b947 */ /* 0x000fec0003800000 */
[----:B------:R-:W-:-:S13]  /*3600*/  FSETP.GTU.FTZ.AND P3, PT, |R0|, +INF , PT ;  /* 0x7f8000000000780b */ /* 0x000fda0003f7c200 */
[----:B------:R-:W-:Y:S01]  /*3610*/  @P3 FADD.FTZ R3, R0, 1 ;  /* 0x3f80000000033421 */ /* 0x000fe20000010000 */
[----:B------:R-:W-:Y:S06]  /*3620*/  @P3 BRA `(.L_x_58) ;  /* 0x0000000000283947 */ /* 0x000fec0003800000 */
[----:B------:R-:W-:-:S13]  /*3630*/  FSETP.NEU.FTZ.AND P3, PT, |R0|, +INF , PT ;  /* 0x7f8000000000780b */ /* 0x000fda0003f7d200 */
[----:B------:R-:W-:-:S04]  /*3640*/  @P3 FFMA R7, R0, 1.84467440737095516160e+19, RZ ;  /* 0x5f80000000073823 */ /* 0x000fc800000000ff */
[----:B------:R-:W0:Y:S02]  /*3650*/  @P3 MUFU.RSQ R10, R7 ;  /* 0x00000007000a3308 */ /* 0x000e240000001400 */
[----:B0-----:R-:W-:Y:S01]  /*3660*/  @P3 FMUL.FTZ R12, R7, R10 ;  /* 0x0000000a070c3220 */ /* 0x001fe20000410000 */
[----:B------:R-:W-:-:S03]  /*3670*/  @P3 FMUL.FTZ R10, R10, 0.5 ;  /* 0x3f0000000a0a3820 */ /* 0x000fc60000410000 */
[----:B------:R-:W-:-:S04]  /*3680*/  @P3 FADD.FTZ R3, -R12, -RZ ;  /* 0x800000ff0c033221 */ /* 0x000fc80000010100 */
[----:B------:R-:W-:Y:S01]  /*3690*/  @P3 FFMA R9, R12, R3, R7 ;  /* 0x000000030c093223 */ /* 0x000fe20000000007 */
[----:B------:R-:W-:-:S03]  /*36a0*/  @!P3 MOV R3, R0 ;  /* 0x000000000003b202 */ /* 0x000fc60000000f00 */
[----:B------:R-:W-:-:S04]  /*36b0*/  @P3 FFMA R9, R9, R10, R12 ;  /* 0x0000000a09093223 */ /* 0x000fc8000000000c */
[----:B------:R-:W-:-:S07]  /*36c0*/  @P3 FMUL.FTZ R3, R9, 2.3283064365386962891e-10 ;  /* 0x2f80000009033820 */ /* 0x000fce0000410000 */
.L_x_58:
[----:B------:R-:W-:Y:S02]  /*36d0*/  HFMA2 R11, -RZ, RZ, 0, 0 ;  /* 0x00000000ff0b7431 */ /* 0x000fe400000001ff */
[----:B------:R-:W-:-:S04]  /*36e0*/  IMAD.MOV.U32 R10, RZ, RZ, R13 ;  /* 0x000000ffff0a7224 */ /* 0x000fc800078e000d */
[----:B------:R-:W-:Y:S05]  /*36f0*/  RET.REL.NODEC R10 `(_Z5sobelPhS_jjj) ;  /* 0xffffffc80a407950 */ /* 0x000fea0003c3ffff */
.L_x_59:
[----:B------:R-:W-:-:S00]  /*3700*/  BRA `(.L_x_59) ;  /* 0xfffffffc00fc7947 */ /* 0x000fc0000383ffff */
[----:B------:R-:W-:-:S00]  /*3710*/  NOP ;  /* 0x0000000000007918 */ /* 0x000fc00000000000 */
        /* <DEDUP_REMOVED lines=14> */
.L_x_60:


//--------------------- .nv.shared._Z5sobelPhS_jjj --------------------------
	.section	.nv.shared._Z5sobelPhS_jjj,"aw",@nobits
	.sectionflags	@""
.nv.shared._Z5sobelPhS_jjj:
	.zero		4974


//--------------------- .nv.shared.reserved.0     --------------------------
	.section	.nv.shared.reserved.0,"aw",@nobits
	.weak		__nv_reservedSMEM_offset_0_alias
	.size		__nv_reservedSMEM_offset_0_alias, 0, 64
	.other		__nv_reservedSMEM_offset_0_alias,@"STO_CUDA_RESERVED_SHARED STV_DEFAULT"
__nv_reservedSMEM_offset_0_alias:
	.zero		0
	.zero		64


//--------------------- .nv.constant0._Z5sobelPhS_jjj --------------------------
	.section	.nv.constant0._Z5sobelPhS_jjj,"a",@progbits
	.sectionflags	@""
	.align	4
.nv.constant0._Z5sobelPhS_jjj:
	.zero		924


//--------------------- SYMBOLS --------------------------

	.type		.nv.reservedSmem.offset0,@object
	.size		.nv.reservedSmem.offset0,0x4
	.type		.nv.reservedSmem.cap,@object
	.size		.nv.reservedSmem.cap,0x4
